//
// Generated by NVIDIA NVVM Compiler
//
// Compiler Build ID: CL-36424714
// Cuda compilation tools, release 13.0, V13.0.88
// Based on NVVM 20.0.0
//

.version 9.0
.target sm_100
.address_size 64

	// .globl	_Z19findClosestCentroidPfPiS_S0_S0_

.visible .entry _Z19findClosestCentroidPfPiS_S0_S0_(
	.param .u64 .ptr .align 1 _Z19findClosestCentroidPfPiS_S0_S0__param_0,
	.param .u64 .ptr .align 1 _Z19findClosestCentroidPfPiS_S0_S0__param_1,
	.param .u64 .ptr .align 1 _Z19findClosestCentroidPfPiS_S0_S0__param_2,
	.param .u64 .ptr .align 1 _Z19findClosestCentroidPfPiS_S0_S0__param_3,
	.param .u64 .ptr .align 1 _Z19findClosestCentroidPfPiS_S0_S0__param_4
)
{
	.reg .pred 	%p<9>;
	.reg .b32 	%r<50>;
	.reg .b32 	%f<102>;
	.reg .b64 	%rd<19>;

	ld.param.u64 	%rd2, [_Z19findClosestCentroidPfPiS_S0_S0__param_0];
	ld.param.u64 	%rd3, [_Z19findClosestCentroidPfPiS_S0_S0__param_1];
	ld.param.u64 	%rd5, [_Z19findClosestCentroidPfPiS_S0_S0__param_2];
	ld.param.u64 	%rd6, [_Z19findClosestCentroidPfPiS_S0_S0__param_3];
	ld.param.u64 	%rd4, [_Z19findClosestCentroidPfPiS_S0_S0__param_4];
	cvta.to.global.u64 	%rd1, %rd5;
	cvta.to.global.u64 	%rd7, %rd6;
	mov.u32 	%r17, %ctaid.x;
	mov.u32 	%r18, %ntid.x;
	mov.u32 	%r19, %tid.x;
	mad.lo.s32 	%r1, %r17, %r18, %r19;
	ld.global.u32 	%r20, [%rd7];
	setp.ge.s32 	%p1, %r1, %r20;
	@%p1 bra 	$L__BB0_9;
	cvta.to.global.u64 	%rd8, %rd4;
	ld.global.u32 	%r2, [%rd8];
	setp.lt.s32 	%p2, %r2, 1;
	mov.b32 	%r49, -1;
	@%p2 bra 	$L__BB0_8;
	mul.lo.s32 	%r25, %r1, 9;
	cvta.to.global.u64 	%rd9, %rd2;
	mul.wide.s32 	%rd10, %r25, 4;
	add.s64 	%rd11, %rd9, %rd10;
	ld.global.f32 	%f1, [%rd11];
	ld.global.f32 	%f2, [%rd11+4];
	ld.global.f32 	%f3, [%rd11+8];
	ld.global.f32 	%f4, [%rd11+12];
	ld.global.f32 	%f5, [%rd11+16];
	ld.global.f32 	%f6, [%rd11+20];
	ld.global.f32 	%f7, [%rd11+24];
	ld.global.f32 	%f8, [%rd11+28];
	ld.global.f32 	%f9, [%rd11+32];
	mul.lo.s32 	%r26, %r2, 9;
	max.s32 	%r27, %r26, 9;
	add.s32 	%r28, %r27, -1;
	mul.hi.u32 	%r29, %r28, 954437177;
	shr.u32 	%r3, %r29, 1;
	setp.lt.s32 	%p3, %r26, 10;
	mov.f32 	%f101, 0f7F800000;
	mov.b32 	%r49, -1;
	mov.b32 	%r47, 0;
	@%p3 bra 	$L__BB0_6;
	add.s32 	%r32, %r3, 1;
	and.b32  	%r33, %r32, 1073741822;
	neg.s32 	%r43, %r33;
	mov.f32 	%f101, 0f7F800000;
	mov.b32 	%r49, -1;
	mov.b32 	%r44, 9;
$L__BB0_4:
	add.s32 	%r34, %r44, -9;
	mul.wide.u32 	%rd12, %r34, 4;
	add.s64 	%rd13, %rd1, %rd12;
	ld.global.f32 	%f15, [%rd13];
	sub.f32 	%f16, %f1, %f15;
	fma.rn.f32 	%f17, %f16, %f16, 0f00000000;
	ld.global.f32 	%f18, [%rd13+4];
	sub.f32 	%f19, %f2, %f18;
	fma.rn.f32 	%f20, %f19, %f19, %f17;
	ld.global.f32 	%f21, [%rd13+8];
	sub.f32 	%f22, %f3, %f21;
	fma.rn.f32 	%f23, %f22, %f22, %f20;
	ld.global.f32 	%f24, [%rd13+12];
	sub.f32 	%f25, %f4, %f24;
	fma.rn.f32 	%f26, %f25, %f25, %f23;
	ld.global.f32 	%f27, [%rd13+16];
	sub.f32 	%f28, %f5, %f27;
	fma.rn.f32 	%f29, %f28, %f28, %f26;
	ld.global.f32 	%f30, [%rd13+20];
	sub.f32 	%f31, %f6, %f30;
	fma.rn.f32 	%f32, %f31, %f31, %f29;
	ld.global.f32 	%f33, [%rd13+24];
	sub.f32 	%f34, %f7, %f33;
	fma.rn.f32 	%f35, %f34, %f34, %f32;
	ld.global.f32 	%f36, [%rd13+28];
	sub.f32 	%f37, %f8, %f36;
	fma.rn.f32 	%f38, %f37, %f37, %f35;
	ld.global.f32 	%f39, [%rd13+32];
	sub.f32 	%f40, %f9, %f39;
	fma.rn.f32 	%f41, %f40, %f40, %f38;
	sqrt.rn.f32 	%f42, %f41;
	setp.lt.f32 	%p4, %f42, %f101;
	mul.hi.u32 	%r35, %r34, 954437177;
	shr.u32 	%r36, %r35, 1;
	selp.f32 	%f43, %f42, %f101, %p4;
	selp.b32 	%r37, %r36, %r49, %p4;
	ld.global.f32 	%f44, [%rd13+36];
	sub.f32 	%f45, %f1, %f44;
	fma.rn.f32 	%f46, %f45, %f45, 0f00000000;
	ld.global.f32 	%f47, [%rd13+40];
	sub.f32 	%f48, %f2, %f47;
	fma.rn.f32 	%f49, %f48, %f48, %f46;
	ld.global.f32 	%f50, [%rd13+44];
	sub.f32 	%f51, %f3, %f50;
	fma.rn.f32 	%f52, %f51, %f51, %f49;
	ld.global.f32 	%f53, [%rd13+48];
	sub.f32 	%f54, %f4, %f53;
	fma.rn.f32 	%f55, %f54, %f54, %f52;
	ld.global.f32 	%f56, [%rd13+52];
	sub.f32 	%f57, %f5, %f56;
	fma.rn.f32 	%f58, %f57, %f57, %f55;
	ld.global.f32 	%f59, [%rd13+56];
	sub.f32 	%f60, %f6, %f59;
	fma.rn.f32 	%f61, %f60, %f60, %f58;
	ld.global.f32 	%f62, [%rd13+60];
	sub.f32 	%f63, %f7, %f62;
	fma.rn.f32 	%f64, %f63, %f63, %f61;
	ld.global.f32 	%f65, [%rd13+64];
	sub.f32 	%f66, %f8, %f65;
	fma.rn.f32 	%f67, %f66, %f66, %f64;
	ld.global.f32 	%f68, [%rd13+68];
	sub.f32 	%f69, %f9, %f68;
	fma.rn.f32 	%f70, %f69, %f69, %f67;
	sqrt.rn.f32 	%f71, %f70;
	setp.lt.f32 	%p5, %f71, %f43;
	mul.hi.u32 	%r38, %r44, 954437177;
	shr.u32 	%r39, %r38, 1;
	selp.f32 	%f101, %f71, %f43, %p5;
	selp.b32 	%r49, %r39, %r37, %p5;
	add.s32 	%r44, %r44, 18;
	add.s32 	%r43, %r43, 2;
	setp.ne.s32 	%p6, %r43, 0;
	@%p6 bra 	$L__BB0_4;
	add.s32 	%r47, %r44, -9;
$L__BB0_6:
	and.b32  	%r40, %r3, 1;
	setp.eq.b32 	%p7, %r40, 1;
	@%p7 bra 	$L__BB0_8;
	mul.wide.u32 	%rd14, %r47, 4;
	add.s64 	%rd15, %rd1, %rd14;
	ld.global.f32 	%f72, [%rd15];
	sub.f32 	%f73, %f1, %f72;
	fma.rn.f32 	%f74, %f73, %f73, 0f00000000;
	ld.global.f32 	%f75, [%rd15+4];
	sub.f32 	%f76, %f2, %f75;
	fma.rn.f32 	%f77, %f76, %f76, %f74;
	ld.global.f32 	%f78, [%rd15+8];
	sub.f32 	%f79, %f3, %f78;
	fma.rn.f32 	%f80, %f79, %f79, %f77;
	ld.global.f32 	%f81, [%rd15+12];
	sub.f32 	%f82, %f4, %f81;
	fma.rn.f32 	%f83, %f82, %f82, %f80;
	ld.global.f32 	%f84, [%rd15+16];
	sub.f32 	%f85, %f5, %f84;
	fma.rn.f32 	%f86, %f85, %f85, %f83;
	ld.global.f32 	%f87, [%rd15+20];
	sub.f32 	%f88, %f6, %f87;
	fma.rn.f32 	%f89, %f88, %f88, %f86;
	ld.global.f32 	%f90, [%rd15+24];
	sub.f32 	%f91, %f7, %f90;
	fma.rn.f32 	%f92, %f91, %f91, %f89;
	ld.global.f32 	%f93, [%rd15+28];
	sub.f32 	%f94, %f8, %f93;
	fma.rn.f32 	%f95, %f94, %f94, %f92;
	ld.global.f32 	%f96, [%rd15+32];
	sub.f32 	%f97, %f9, %f96;
	fma.rn.f32 	%f98, %f97, %f97, %f95;
	sqrt.rn.f32 	%f99, %f98;
	setp.lt.f32 	%p8, %f99, %f101;
	mul.hi.u32 	%r41, %r47, 954437177;
	shr.u32 	%r42, %r41, 1;
	selp.b32 	%r49, %r42, %r49, %p8;
$L__BB0_8:
	cvta.to.global.u64 	%rd16, %rd3;
	mul.wide.s32 	%rd17, %r1, 4;
	add.s64 	%rd18, %rd16, %rd17;
	st.global.u32 	[%rd18], %r49;
$L__BB0_9:
	ret;

}
	// .globl	_Z14resetCentroidsPfPi
.visible .entry _Z14resetCentroidsPfPi(
	.param .u64 .ptr .align 1 _Z14resetCentroidsPfPi_param_0,
	.param .u64 .ptr .align 1 _Z14resetCentroidsPfPi_param_1
)
{
	.reg .pred 	%p<2>;
	.reg .b32 	%r<8>;
	.reg .b64 	%rd<7>;

	ld.param.u64 	%rd1, [_Z14resetCentroidsPfPi_param_0];
	ld.param.u64 	%rd2, [_Z14resetCentroidsPfPi_param_1];
	cvta.to.global.u64 	%rd3, %rd2;
	mov.u32 	%r2, %ctaid.x;
	mov.u32 	%r3, %ntid.x;
	mov.u32 	%r4, %tid.x;
	mad.lo.s32 	%r1, %r2, %r3, %r4;
	ld.global.u32 	%r5, [%rd3];
	setp.ge.s32 	%p1, %r1, %r5;
	@%p1 bra 	$L__BB1_2;
	cvta.to.global.u64 	%rd4, %rd1;
	mul.lo.s32 	%r6, %r1, 9;
	mul.wide.s32 	%rd5, %r6, 4;
	add.s64 	%rd6, %rd4, %rd5;
	mov.b32 	%r7, 0;
	st.global.u32 	[%rd6], %r7;
	st.global.u32 	[%rd6+4], %r7;
	st.global.u32 	[%rd6+8], %r7;
	st.global.u32 	[%rd6+12], %r7;
	st.global.u32 	[%rd6+16], %r7;
	st.global.u32 	[%rd6+20], %r7;
	st.global.u32 	[%rd6+24], %r7;
	st.global.u32 	[%rd6+28], %r7;
	st.global.u32 	[%rd6+32], %r7;
$L__BB1_2:
	ret;

}
	// .globl	_Z12sumCentroidsPfPiS_S0_S0_
.visible .entry _Z12sumCentroidsPfPiS_S0_S0_(
	.param .u64 .ptr .align 1 _Z12sumCentroidsPfPiS_S0_S0__param_0,
	.param .u64 .ptr .align 1 _Z12sumCentroidsPfPiS_S0_S0__param_1,
	.param .u64 .ptr .align 1 _Z12sumCentroidsPfPiS_S0_S0__param_2,
	.param .u64 .ptr .align 1 _Z12sumCentroidsPfPiS_S0_S0__param_3,
	.param .u64 .ptr .align 1 _Z12sumCentroidsPfPiS_S0_S0__param_4
)
{
	.reg .pred 	%p<2>;
	.reg .b32 	%r<10>;
	.reg .b32 	%f<19>;
	.reg .b64 	%rd<19>;

	ld.param.u64 	%rd1, [_Z12sumCentroidsPfPiS_S0_S0__param_0];
	ld.param.u64 	%rd2, [_Z12sumCentroidsPfPiS_S0_S0__param_1];
	ld.param.u64 	%rd3, [_Z12sumCentroidsPfPiS_S0_S0__param_2];
	ld.param.u64 	%rd4, [_Z12sumCentroidsPfPiS_S0_S0__param_3];
	ld.param.u64 	%rd5, [_Z12sumCentroidsPfPiS_S0_S0__param_4];
	cvta.to.global.u64 	%rd6, %rd5;
	mov.u32 	%r2, %ctaid.x;
	mov.u32 	%r3, %ntid.x;
	mov.u32 	%r4, %tid.x;
	mad.lo.s32 	%r1, %r2, %r3, %r4;
	ld.global.u32 	%r5, [%rd6];
	setp.ge.s32 	%p1, %r1, %r5;
	@%p1 bra 	$L__BB2_2;
	cvta.to.global.u64 	%rd7, %rd2;
	cvta.to.global.u64 	%rd8, %rd1;
	cvta.to.global.u64 	%rd9, %rd3;
	cvta.to.global.u64 	%rd10, %rd4;
	mul.wide.s32 	%rd11, %r1, 4;
	add.s64 	%rd12, %rd7, %rd11;
	ld.global.u32 	%r6, [%rd12];
	mul.lo.s32 	%r7, %r6, 9;
	mul.lo.s32 	%r8, %r1, 9;
	mul.wide.s32 	%rd13, %r7, 4;
	add.s64 	%rd14, %rd9, %rd13;
	mul.wide.s32 	%rd15, %r8, 4;
	add.s64 	%rd16, %rd8, %rd15;
	ld.global.f32 	%f1, [%rd16];
	atom.global.add.f32 	%f2, [%rd14], %f1;
	ld.global.f32 	%f3, [%rd16+4];
	atom.global.add.f32 	%f4, [%rd14+4], %f3;
	ld.global.f32 	%f5, [%rd16+8];
	atom.global.add.f32 	%f6, [%rd14+8], %f5;
	ld.global.f32 	%f7, [%rd16+12];
	atom.global.add.f32 	%f8, [%rd14+12], %f7;
	ld.global.f32 	%f9, [%rd16+16];
	atom.global.add.f32 	%f10, [%rd14+16], %f9;
	ld.global.f32 	%f11, [%rd16+20];
	atom.global.add.f32 	%f12, [%rd14+20], %f11;
	ld.global.f32 	%f13, [%rd16+24];
	atom.global.add.f32 	%f14, [%rd14+24], %f13;
	ld.global.f32 	%f15, [%rd16+28];
	atom.global.add.f32 	%f16, [%rd14+28], %f15;
	ld.global.f32 	%f17, [%rd16+32];
	atom.global.add.f32 	%f18, [%rd14+32], %f17;
	mul.wide.s32 	%rd17, %r6, 4;
	add.s64 	%rd18, %rd10, %rd17;
	atom.global.add.u32 	%r9, [%rd18], 1;
$L__BB2_2:
	ret;

}
	// .globl	_Z15updateCentroidsPfPiS_S0_i
.visible .entry _Z15updateCentroidsPfPiS_S0_i(
	.param .u64 .ptr .align 1 _Z15updateCentroidsPfPiS_S0_i_param_0,
	.param .u64 .ptr .align 1 _Z15updateCentroidsPfPiS_S0_i_param_1,
	.param .u64 .ptr .align 1 _Z15updateCentroidsPfPiS_S0_i_param_2,
	.param .u64 .ptr .align 1 _Z15updateCentroidsPfPiS_S0_i_param_3,
	.param .u32 _Z15updateCentroidsPfPiS_S0_i_param_4
)
{
	.reg .pred 	%p<2>;
	.reg .b32 	%r<16>;
	.reg .b32 	%f<28>;
	.reg .b64 	%rd<9>;

	ld.param.u64 	%rd1, [_Z15updateCentroidsPfPiS_S0_i_param_2];
	ld.param.u64 	%rd2, [_Z15updateCentroidsPfPiS_S0_i_param_3];
	ld.param.u32 	%r2, [_Z15updateCentroidsPfPiS_S0_i_param_4];
	mov.u32 	%r3, %ctaid.x;
	mov.u32 	%r4, %ntid.x;
	mov.u32 	%r5, %tid.x;
	mad.lo.s32 	%r1, %r3, %r4, %r5;
	setp.ge.s32 	%p1, %r1, %r2;
	@%p1 bra 	$L__BB3_2;
	cvta.to.global.u64 	%rd3, %rd1;
	cvta.to.global.u64 	%rd4, %rd2;
	mul.lo.s32 	%r6, %r1, 9;
	mul.wide.s32 	%rd5, %r6, 4;
	add.s64 	%rd6, %rd3, %rd5;
	ld.global.f32 	%f1, [%rd6];
	mul.wide.s32 	%rd7, %r1, 4;
	add.s64 	%rd8, %rd4, %rd7;
	ld.global.u32 	%r7, [%rd8];
	cvt.rn.f32.s32 	%f2, %r7;
	div.rn.f32 	%f3, %f1, %f2;
	st.global.f32 	[%rd6], %f3;
	ld.global.f32 	%f4, [%rd6+4];
	ld.global.u32 	%r8, [%rd8];
	cvt.rn.f32.s32 	%f5, %r8;
	div.rn.f32 	%f6, %f4, %f5;
	st.global.f32 	[%rd6+4], %f6;
	ld.global.f32 	%f7, [%rd6+8];
	ld.global.u32 	%r9, [%rd8];
	cvt.rn.f32.s32 	%f8, %r9;
	div.rn.f32 	%f9, %f7, %f8;
	st.global.f32 	[%rd6+8], %f9;
	ld.global.f32 	%f10, [%rd6+12];
	ld.global.u32 	%r10, [%rd8];
	cvt.rn.f32.s32 	%f11, %r10;
	div.rn.f32 	%f12, %f10, %f11;
	st.global.f32 	[%rd6+12], %f12;
	ld.global.f32 	%f13, [%rd6+16];
	ld.global.u32 	%r11, [%rd8];
	cvt.rn.f32.s32 	%f14, %r11;
	div.rn.f32 	%f15, %f13, %f14;
	st.global.f32 	[%rd6+16], %f15;
	ld.global.f32 	%f16, [%rd6+20];
	ld.global.u32 	%r12, [%rd8];
	cvt.rn.f32.s32 	%f17, %r12;
	div.rn.f32 	%f18, %f16, %f17;
	st.global.f32 	[%rd6+20], %f18;
	ld.global.f32 	%f19, [%rd6+24];
	ld.global.u32 	%r13, [%rd8];
	cvt.rn.f32.s32 	%f20, %r13;
	div.rn.f32 	%f21, %f19, %f20;
	st.global.f32 	[%rd6+24], %f21;
	ld.global.f32 	%f22, [%rd6+28];
	ld.global.u32 	%r14, [%rd8];
	cvt.rn.f32.s32 	%f23, %r14;
	div.rn.f32 	%f24, %f22, %f23;
	st.global.f32 	[%rd6+28], %f24;
	ld.global.f32 	%f25, [%rd6+32];
	ld.global.u32 	%r15, [%rd8];
	cvt.rn.f32.s32 	%f26, %r15;
	div.rn.f32 	%f27, %f25, %f26;
	st.global.f32 	[%rd6+32], %f27;
$L__BB3_2:
	ret;

}


// ===== COMPILED SASS (sm_100) =====

	.target	sm_100

	.elftype	@"ET_EXEC"


//--------------------- .note.nv.tkinfo           --------------------------
	.section	.note.nv.tkinfo,"",@"SHT_NOTE"
	.sectionflags	@"SHF_NOTE_NV_TKINFO"
	.tkinfo
        /*0018*/ 	.word	0x00000002
        /*0030*/ 	.string	""
        /*0030*/ 	.string	"ptxas"
        /*0030*/ 	.string	"Cuda compilation tools, release 13.0, V13.0.88"
        /*0030*/ 	.string	"Build cuda_13.0.r13.0/compiler.36424714_0"
        /*0030*/ 	.string	"-arch sm_100 -m 64 "



//--------------------- .note.nv.cuinfo           --------------------------
	.section	.note.nv.cuinfo,"",@"SHT_NOTE"
	.sectionflags	@"SHF_NOTE_NV_CUINFO"
        /*0018*/ 	.short	0x0002
        /*001a*/ 	.short	0x0064
        /*001c*/ 	.short	0x0082
	.zero		2


//--------------------- .nv.info                  --------------------------
	.section	.nv.info,"",@"SHT_CUDA_INFO"
	.align	4


	//----- nvinfo : EIATTR_REGCOUNT
	.align		4
        /*0000*/ 	.byte	0x04, 0x2f
        /*0002*/ 	.short	(.L_1 - .L_0)
	.align		4
.L_0:
        /*0004*/ 	.word	index@(_Z19findClosestCentroidPfPiS_S0_S0_)
        /*0008*/ 	.word	0x0000001f


	//----- nvinfo : EIATTR_FRAME_SIZE
	.align		4
.L_1:
        /*000c*/ 	.byte	0x04, 0x11
        /*000e*/ 	.short	(.L_3 - .L_2)
	.align		4
.L_2:
        /*0010*/ 	.word	index@($__internal_1_$__cuda_sm20_sqrt_rn_f32_slowpath)
        /*0014*/ 	.word	0x00000000


	//----- nvinfo : EIATTR_FRAME_SIZE
	.align		4
.L_3:
        /*0018*/ 	.byte	0x04, 0x11
        /*001a*/ 	.short	(.L_5 - .L_4)
	.align		4
.L_4:
        /*001c*/ 	.word	index@(_Z19findClosestCentroidPfPiS_S0_S0_)
        /*0020*/ 	.word	0x00000000


	//----- nvinfo : EIATTR_REGCOUNT
	.align		4
.L_5:
        /*0024*/ 	.byte	0x04, 0x2f
        /*0026*/ 	.short	(.L_7 - .L_6)
	.align		4
.L_6:
        /*0028*/ 	.word	index@(_Z14resetCentroidsPfPi)
        /*002c*/ 	.word	0x00000008


	//----- nvinfo : EIATTR_FRAME_SIZE
	.align		4
.L_7:
        /*0030*/ 	.byte	0x04, 0x11
        /*0032*/ 	.short	(.L_9 - .L_8)
	.align		4
.L_8:
        /*0034*/ 	.word	index@(_Z14resetCentroidsPfPi)
        /*0038*/ 	.word	0x00000000


	//----- nvinfo : EIATTR_REGCOUNT
	.align		4
.L_9:
        /*003c*/ 	.byte	0x04, 0x2f
        /*003e*/ 	.short	(.L_11 - .L_10)
	.align		4
.L_10:
        /*0040*/ 	.word	index@(_Z12sumCentroidsPfPiS_S0_S0_)
        /*0044*/ 	.word	0x00000018


	//----- nvinfo : EIATTR_FRAME_SIZE
	.align		4
.L_11:
        /*0048*/ 	.byte	0x04, 0x11
        /*004a*/ 	.short	(.L_13 - .L_12)
	.align		4
.L_12:
        /*004c*/ 	.word	index@(_Z12sumCentroidsPfPiS_S0_S0_)
        /*0050*/ 	.word	0x00000000


	//----- nvinfo : EIATTR_REGCOUNT
	.align		4
.L_13:
        /*0054*/ 	.byte	0x04, 0x2f
        /*0056*/ 	.short	(.L_15 - .L_14)
	.align		4
.L_14:
        /*0058*/ 	.word	index@(_Z15updateCentroidsPfPiS_S0_i)
        /*005c*/ 	.word	0x00000013


	//----- nvinfo : EIATTR_FRAME_SIZE
	.align		4
.L_15:
        /*0060*/ 	.byte	0x04, 0x11
        /*0062*/ 	.short	(.L_17 - .L_16)
	.align		4
.L_16:
        /*0064*/ 	.word	index@($__internal_0_$__cuda_sm3x_div_rn_noftz_f32_slowpath)
        /*0068*/ 	.word	0x00000000


	//----- nvinfo : EIATTR_FRAME_SIZE
	.align		4
.L_17:
        /*006c*/ 	.byte	0x04, 0x11
        /*006e*/ 	.short	(.L_19 - .L_18)
	.align		4
.L_18:
        /*0070*/ 	.word	index@(_Z15updateCentroidsPfPiS_S0_i)
        /*0074*/ 	.word	0x00000000


	//----- nvinfo : EIATTR_MIN_STACK_SIZE
	.align		4
.L_19:
        /*0078*/ 	.byte	0x04, 0x12
        /*007a*/ 	.short	(.L_21 - .L_20)
	.align		4
.L_20:
        /*007c*/ 	.word	index@(_Z15updateCentroidsPfPiS_S0_i)
        /*0080*/ 	.word	0x00000000


	//----- nvinfo : EIATTR_MIN_STACK_SIZE
	.align		4
.L_21:
        /*0084*/ 	.byte	0x04, 0x12
        /*0086*/ 	.short	(.L_23 - .L_22)
	.align		4
.L_22:
        /*0088*/ 	.word	index@(_Z12sumCentroidsPfPiS_S0_S0_)
        /*008c*/ 	.word	0x00000000


	//----- nvinfo : EIATTR_MIN_STACK_SIZE
	.align		4
.L_23:
        /*0090*/ 	.byte	0x04, 0x12
        /*0092*/ 	.short	(.L_25 - .L_24)
	.align		4
.L_24:
        /*0094*/ 	.word	index@(_Z14resetCentroidsPfPi)
        /*0098*/ 	.word	0x00000000


	//----- nvinfo : EIATTR_MIN_STACK_SIZE
	.align		4
.L_25:
        /*009c*/ 	.byte	0x04, 0x12
        /*009e*/ 	.short	(.L_27 - .L_26)
	.align		4
.L_26:
        /*00a0*/ 	.word	index@(_Z19findClosestCentroidPfPiS_S0_S0_)
        /*00a4*/ 	.word	0x00000000
.L_27:


//--------------------- .nv.compat                --------------------------
	.section	.nv.compat,"",@"SHT_CUDA_COMPAT_INFO"
	.align	4
        /*0000*/ 	.byte	0x02, 0x09, 0x00, 0x00, 0x02, 0x02, 0x01, 0x00, 0x02, 0x05, 0x05, 0x00, 0x03, 0x07, 0x01, 0x01
        /*0010*/ 	.byte	0x02, 0x03, 0x00, 0x00, 0x02, 0x06, 0x01, 0x00, 0x04, 0x0b, 0x08, 0x00, 0x01, 0x00, 0x00, 0x00
        /*0020*/ 	.byte	0x00, 0x00, 0x00, 0x00


//--------------------- .nv.info._Z15updateCentroidsPfPiS_S0_i --------------------------
	.section	.nv.info._Z15updateCentroidsPfPiS_S0_i,"",@"SHT_CUDA_INFO"
	.sectionflags	@""
	.align	4


	//----- nvinfo : EIATTR_CUDA_API_VERSION
	.align		4
        /*0000*/ 	.byte	0x04, 0x37
        /*0002*/ 	.short	(.L_29 - .L_28)
.L_28:
        /*0004*/ 	.word	0x00000082


	//----- nvinfo : EIATTR_KPARAM_INFO
	.align		4
.L_29:
        /*0008*/ 	.byte	0x04, 0x17
        /*000a*/ 	.short	(.L_31 - .L_30)
.L_30:
        /*000c*/ 	.word	0x00000000
        /*0010*/ 	.short	0x0004
        /*0012*/ 	.short	0x0020
        /*0014*/ 	.byte	0x00, 0xf0, 0x11, 0x00


	//----- nvinfo : EIATTR_KPARAM_INFO
	.align		4
.L_31:
        /*0018*/ 	.byte	0x04, 0x17
        /*001a*/ 	.short	(.L_33 - .L_32)
.L_32:
        /*001c*/ 	.word	0x00000000
        /*0020*/ 	.short	0x0003
        /*0022*/ 	.short	0x0018
        /*0024*/ 	.byte	0x00, 0xf5, 0x21, 0x00


	//----- nvinfo : EIATTR_KPARAM_INFO
	.align		4
.L_33:
        /*0028*/ 	.byte	0x04, 0x17
        /*002a*/ 	.short	(.L_35 - .L_34)
.L_34:
        /*002c*/ 	.word	0x00000000
        /*0030*/ 	.short	0x0002
        /*0032*/ 	.short	0x0010
        /*0034*/ 	.byte	0x00, 0xf5, 0x21, 0x00


	//----- nvinfo : EIATTR_KPARAM_INFO
	.align		4
.L_35:
        /*0038*/ 	.byte	0x04, 0x17
        /*003a*/ 	.short	(.L_37 - .L_36)
.L_36:
        /*003c*/ 	.word	0x00000000
        /*0040*/ 	.short	0x0001
        /*0042*/ 	.short	0x0008
        /*0044*/ 	.byte	0x00, 0xf5, 0x21, 0x00


	//----- nvinfo : EIATTR_KPARAM_INFO
	.align		4
.L_37:
        /*0048*/ 	.byte	0x04, 0x17
        /*004a*/ 	.short	(.L_39 - .L_38)
.L_38:
        /*004c*/ 	.word	0x00000000
        /*0050*/ 	.short	0x0000
        /*0052*/ 	.short	0x0000
        /*0054*/ 	.byte	0x00, 0xf5, 0x21, 0x00


	//----- nvinfo : EIATTR_SPARSE_MMA_MASK
	.align		4
.L_39:
        /*0058*/ 	.byte	0x03, 0x50
        /*005a*/ 	.short	0x0000


	//----- nvinfo : EIATTR_MAXREG_COUNT
	.align		4
        /*005c*/ 	.byte	0x03, 0x1b
        /*005e*/ 	.short	0x00ff


	//----- nvinfo : EIATTR_MERCURY_ISA_VERSION
	.align		4
        /*0060*/ 	.byte	0x03, 0x5f
        /*0062*/ 	.short	0x0101


	//----- nvinfo : EIATTR_VRC_CTA_INIT_COUNT
	.align		4
        /*0064*/ 	.byte	0x02, 0x4a
	.zero		1
	.zero		1


	//----- nvinfo : EIATTR_EXIT_INSTR_OFFSETS
	.align		4
        /*0068*/ 	.byte	0x04, 0x1c
        /*006a*/ 	.short	(.L_41 - .L_40)


	//   ....[0]....
.L_40:
        /*006c*/ 	.word	0x00000070


	//   ....[1]....
        /*0070*/ 	.word	0x00000a20


	//----- nvinfo : EIATTR_CRS_STACK_SIZE
	.align		4
.L_41:
        /*0074*/ 	.byte	0x04, 0x1e
        /*0076*/ 	.short	(.L_43 - .L_42)
.L_42:
        /*0078*/ 	.word	0x00000000


	//----- nvinfo : EIATTR_CBANK_PARAM_SIZE
	.align		4
.L_43:
        /*007c*/ 	.byte	0x03, 0x19
        /*007e*/ 	.short	0x0024


	//----- nvinfo : EIATTR_PARAM_CBANK
	.align		4
        /*0080*/ 	.byte	0x04, 0x0a
        /*0082*/ 	.short	(.L_45 - .L_44)
	.align		4
.L_44:
        /*0084*/ 	.word	index@(.nv.constant0._Z15updateCentroidsPfPiS_S0_i)
        /*0088*/ 	.short	0x0380
        /*008a*/ 	.short	0x0024


	//----- nvinfo : EIATTR_SW_WAR
	.align		4
.L_45:
        /*008c*/ 	.byte	0x04, 0x36
        /*008e*/ 	.short	(.L_47 - .L_46)
.L_46:
        /*0090*/ 	.word	0x00000008
.L_47:


//--------------------- .nv.info._Z12sumCentroidsPfPiS_S0_S0_ --------------------------
	.section	.nv.info._Z12sumCentroidsPfPiS_S0_S0_,"",@"SHT_CUDA_INFO"
	.sectionflags	@""
	.align	4


	//----- nvinfo : EIATTR_CUDA_API_VERSION
	.align		4
        /*0000*/ 	.byte	0x04, 0x37
        /*0002*/ 	.short	(.L_49 - .L_48)
.L_48:
        /*0004*/ 	.word	0x00000082


	//----- nvinfo : EIATTR_KPARAM_INFO
	.align		4
.L_49:
        /*0008*/ 	.byte	0x04, 0x17
        /*000a*/ 	.short	(.L_51 - .L_50)
.L_50:
        /*000c*/ 	.word	0x00000000
        /*0010*/ 	.short	0x0004
        /*0012*/ 	.short	0x0020
        /*0014*/ 	.byte	0x00, 0xf5, 0x21, 0x00


	//----- nvinfo : EIATTR_KPARAM_INFO
	.align		4
.L_51:
        /*0018*/ 	.byte	0x04, 0x17
        /*001a*/ 	.short	(.L_53 - .L_52)
.L_52:
        /*001c*/ 	.word	0x00000000
        /*0020*/ 	.short	0x0003
        /*0022*/ 	.short	0x0018
        /*0024*/ 	.byte	0x00, 0xf5, 0x21, 0x00


	//----- nvinfo : EIATTR_KPARAM_INFO
	.align		4
.L_53:
        /*0028*/ 	.byte	0x04, 0x17
        /*002a*/ 	.short	(.L_55 - .L_54)
.L_54:
        /*002c*/ 	.word	0x00000000
        /*0030*/ 	.short	0x0002
        /*0032*/ 	.short	0x0010
        /*0034*/ 	.byte	0x00, 0xf5, 0x21, 0x00


	//----- nvinfo : EIATTR_KPARAM_INFO
	.align		4
.L_55:
        /*0038*/ 	.byte	0x04, 0x17
        /*003a*/ 	.short	(.L_57 - .L_56)
.L_56:
        /*003c*/ 	.word	0x00000000
        /*0040*/ 	.short	0x0001
        /*0042*/ 	.short	0x0008
        /*0044*/ 	.byte	0x00, 0xf5, 0x21, 0x00


	//----- nvinfo : EIATTR_KPARAM_INFO
	.align		4
.L_57:
        /*0048*/ 	.byte	0x04, 0x17
        /*004a*/ 	.short	(.L_59 - .L_58)
.L_58:
        /*004c*/ 	.word	0x00000000
        /*0050*/ 	.short	0x0000
        /*0052*/ 	.short	0x0000
        /*0054*/ 	.byte	0x00, 0xf5, 0x21, 0x00


	//----- nvinfo : EIATTR_SPARSE_MMA_MASK
	.align		4
.L_59:
        /*0058*/ 	.byte	0x03, 0x50
        /*005a*/ 	.short	0x0000


	//----- nvinfo : EIATTR_MAXREG_COUNT
	.align		4
        /*005c*/ 	.byte	0x03, 0x1b
        /*005e*/ 	.short	0x00ff


	//----- nvinfo : EIATTR_MERCURY_ISA_VERSION
	.align		4
        /*0060*/ 	.byte	0x03, 0x5f
        /*0062*/ 	.short	0x0101


	//----- nvinfo : EIATTR_VRC_CTA_INIT_COUNT
	.align		4
        /*0064*/ 	.byte	0x02, 0x4a
	.zero		1
	.zero		1


	//----- nvinfo : EIATTR_EXIT_INSTR_OFFSETS
	.align		4
        /*0068*/ 	.byte	0x04, 0x1c
        /*006a*/ 	.short	(.L_61 - .L_60)


	//   ....[0]....
.L_60:
        /*006c*/ 	.word	0x00000090


	//   ....[1]....
        /*0070*/ 	.word	0x00000290


	//----- nvinfo : EIATTR_CBANK_PARAM_SIZE
	.align		4
.L_61:
        /*0074*/ 	.byte	0x03, 0x19
        /*0076*/ 	.short	0x0028


	//----- nvinfo : EIATTR_PARAM_CBANK
	.align		4
        /*0078*/ 	.byte	0x04, 0x0a
        /*007a*/ 	.short	(.L_63 - .L_62)
	.align		4
.L_62:
        /*007c*/ 	.word	index@(.nv.constant0._Z12sumCentroidsPfPiS_S0_S0_)
        /*0080*/ 	.short	0x0380
        /*0082*/ 	.short	0x0028


	//----- nvinfo : EIATTR_SW_WAR
	.align		4
.L_63:
        /*0084*/ 	.byte	0x04, 0x36
        /*0086*/ 	.short	(.L_65 - .L_64)
.L_64:
        /*0088*/ 	.word	0x00000008
.L_65:


//--------------------- .nv.info._Z14resetCentroidsPfPi --------------------------
	.section	.nv.info._Z14resetCentroidsPfPi,"",@"SHT_CUDA_INFO"
	.sectionflags	@""
	.align	4


	//----- nvinfo : EIATTR_CUDA_API_VERSION
	.align		4
        /*0000*/ 	.byte	0x04, 0x37
        /*0002*/ 	.short	(.L_67 - .L_66)
.L_66:
        /*0004*/ 	.word	0x00000082


	//----- nvinfo : EIATTR_KPARAM_INFO
	.align		4
.L_67:
        /*0008*/ 	.byte	0x04, 0x17
        /*000a*/ 	.short	(.L_69 - .L_68)
.L_68:
        /*000c*/ 	.word	0x00000000
        /*0010*/ 	.short	0x0001
        /*0012*/ 	.short	0x0008
        /*0014*/ 	.byte	0x00, 0xf5, 0x21, 0x00


	//----- nvinfo : EIATTR_KPARAM_INFO
	.align		4
.L_69:
        /*0018*/ 	.byte	0x04, 0x17
        /*001a*/ 	.short	(.L_71 - .L_70)
.L_70:
        /*001c*/ 	.word	0x00000000
        /*0020*/ 	.short	0x0000
        /*0022*/ 	.short	0x0000
        /*0024*/ 	.byte	0x00, 0xf5, 0x21, 0x00


	//----- nvinfo : EIATTR_SPARSE_MMA_MASK
	.align		4
.L_71:
        /*0028*/ 	.byte	0x03, 0x50
        /*002a*/ 	.short	0x0000


	//----- nvinfo : EIATTR_MAXREG_COUNT
	.align		4
        /*002c*/ 	.byte	0x03, 0x1b
        /*002e*/ 	.short	0x00ff


	//----- nvinfo : EIATTR_MERCURY_ISA_VERSION
	.align		4
        /*0030*/ 	.byte	0x03, 0x5f
        /*0032*/ 	.short	0x0101


	//----- nvinfo : EIATTR_VRC_CTA_INIT_COUNT
	.align		4
        /*0034*/ 	.byte	0x02, 0x4a
	.zero		1
	.zero		1


	//----- nvinfo : EIATTR_EXIT_INSTR_OFFSETS
	.align		4
        /*0038*/ 	.byte	0x04, 0x1c
        /*003a*/ 	.short	(.L_73 - .L_72)


	//   ....[0]....
.L_72:
        /*003c*/ 	.word	0x00000090


	//   ....[1]....
        /*0040*/ 	.word	0x00000160


	//----- nvinfo : EIATTR_CBANK_PARAM_SIZE
	.align		4
.L_73:
        /*0044*/ 	.byte	0x03, 0x19
        /*0046*/ 	.short	0x0010


	//----- nvinfo : EIATTR_PARAM_CBANK
	.align		4
        /*0048*/ 	.byte	0x04, 0x0a
        /*004a*/ 	.short	(.L_75 - .L_74)
	.align		4
.L_74:
        /*004c*/ 	.word	index@(.nv.constant0._Z14resetCentroidsPfPi)
        /*0050*/ 	.short	0x0380
        /*0052*/ 	.short	0x0010


	//----- nvinfo : EIATTR_SW_WAR
	.align		4
.L_75:
        /*0054*/ 	.byte	0x04, 0x36
        /*0056*/ 	.short	(.L_77 - .L_76)
.L_76:
        /*0058*/ 	.word	0x00000008
.L_77:


//--------------------- .nv.info._Z19findClosestCentroidPfPiS_S0_S0_ --------------------------
	.section	.nv.info._Z19findClosestCentroidPfPiS_S0_S0_,"",@"SHT_CUDA_INFO"
	.sectionflags	@""
	.align	4


	//----- nvinfo : EIATTR_CUDA_API_VERSION
	.align		4
        /*0000*/ 	.byte	0x04, 0x37
        /*0002*/ 	.short	(.L_79 - .L_78)
.L_78:
        /*0004*/ 	.word	0x00000082


	//----- nvinfo : EIATTR_KPARAM_INFO
	.align		4
.L_79:
        /*0008*/ 	.byte	0x04, 0x17
        /*000a*/ 	.short	(.L_81 - .L_80)
.L_80:
        /*000c*/ 	.word	0x00000000
        /*0010*/ 	.short	0x0004
        /*0012*/ 	.short	0x0020
        /*0014*/ 	.byte	0x00, 0xf5, 0x21, 0x00


	//----- nvinfo : EIATTR_KPARAM_INFO
	.align		4
.L_81:
        /*0018*/ 	.byte	0x04, 0x17
        /*001a*/ 	.short	(.L_83 - .L_82)
.L_82:
        /*001c*/ 	.word	0x00000000
        /*0020*/ 	.short	0x0003
        /*0022*/ 	.short	0x0018
        /*0024*/ 	.byte	0x00, 0xf5, 0x21, 0x00


	//----- nvinfo : EIATTR_KPARAM_INFO
	.align		4
.L_83:
        /*0028*/ 	.byte	0x04, 0x17
        /*002a*/ 	.short	(.L_85 - .L_84)
.L_84:
        /*002c*/ 	.word	0x00000000
        /*0030*/ 	.short	0x0002
        /*0032*/ 	.short	0x0010
        /*0034*/ 	.byte	0x00, 0xf5, 0x21, 0x00


	//----- nvinfo : EIATTR_KPARAM_INFO
	.align		4
.L_85:
        /*0038*/ 	.byte	0x04, 0x17
        /*003a*/ 	.short	(.L_87 - .L_86)
.L_86:
        /*003c*/ 	.word	0x00000000
        /*0040*/ 	.short	0x0001
        /*0042*/ 	.short	0x0008
        /*0044*/ 	.byte	0x00, 0xf5, 0x21, 0x00


	//----- nvinfo : EIATTR_KPARAM_INFO
	.align		4
.L_87:
        /*0048*/ 	.byte	0x04, 0x17
        /*004a*/ 	.short	(.L_89 - .L_88)
.L_88:
        /*004c*/ 	.word	0x00000000
        /*0050*/ 	.short	0x0000
        /*0052*/ 	.short	0x0000
        /*0054*/ 	.byte	0x00, 0xf5, 0x21, 0x00


	//----- nvinfo : EIATTR_SPARSE_MMA_MASK
	.align		4
.L_89:
        /*0058*/ 	.byte	0x03, 0x50
        /*005a*/ 	.short	0x0000


	//----- nvinfo : EIATTR_MAXREG_COUNT
	.align		4
        /*005c*/ 	.byte	0x03, 0x1b
        /*005e*/ 	.short	0x00ff


	//----- nvinfo : EIATTR_MERCURY_ISA_VERSION
	.align		4
        /*0060*/ 	.byte	0x03, 0x5f
        /*0062*/ 	.short	0x0101


	//----- nvinfo : EIATTR_VRC_CTA_INIT_COUNT
	.align		4
        /*0064*/ 	.byte	0x02, 0x4a
	.zero		1
	.zero		1


	//----- nvinfo : EIATTR_EXIT_INSTR_OFFSETS
	.align		4
        /*0068*/ 	.byte	0x04, 0x1c
        /*006a*/ 	.short	(.L_91 - .L_90)


	//   ....[0]....
.L_90:
        /*006c*/ 	.word	0x00000090


	//   ....[1]....
        /*0070*/ 	.word	0x00000c20


	//----- nvinfo : EIATTR_CRS_STACK_SIZE
	.align		4
.L_91:
        /*0074*/ 	.byte	0x04, 0x1e
        /*0076*/ 	.short	(.L_93 - .L_92)
.L_92:
        /*0078*/ 	.word	0x00000000


	//----- nvinfo : EIATTR_CBANK_PARAM_SIZE
	.align		4
.L_93:
        /*007c*/ 	.byte	0x03, 0x19
        /*007e*/ 	.short	0x0028


	//----- nvinfo : EIATTR_PARAM_CBANK
	.align		4
        /*0080*/ 	.byte	0x04, 0x0a
        /*0082*/ 	.short	(.L_95 - .L_94)
	.align		4
.L_94:
        /*0084*/ 	.word	index@(.nv.constant0._Z19findClosestCentroidPfPiS_S0_S0_)
        /*0088*/ 	.short	0x0380
        /*008a*/ 	.short	0x0028


	//----- nvinfo : EIATTR_SW_WAR
	.align		4
.L_95:
        /*008c*/ 	.byte	0x04, 0x36
        /*008e*/ 	.short	(.L_97 - .L_96)
.L_96:
        /*0090*/ 	.word	0x00000008
.L_97:


//--------------------- .nv.callgraph             --------------------------
	.section	.nv.callgraph,"",@"SHT_CUDA_CALLGRAPH"
	.align	4
	.sectionentsize	8
	.align		4
        /*0000*/ 	.word	0x00000000
	.align		4
        /*0004*/ 	.word	0xffffffff
	.align		4
        /*0008*/ 	.word	0x00000000
	.align		4
        /*000c*/ 	.word	0xfffffffe
	.align		4
        /*0010*/ 	.word	0x00000000
	.align		4
        /*0014*/ 	.word	0xfffffffd
	.align		4
        /*0018*/ 	.word	0x00000000
	.align		4
        /*001c*/ 	.word	0xfffffffc


//--------------------- .text._Z15updateCentroidsPfPiS_S0_i --------------------------
	.section	.text._Z15updateCentroidsPfPiS_S0_i,"ax",@progbits
	.align	128
        .global         _Z15updateCentroidsPfPiS_S0_i
        .type           _Z15updateCentroidsPfPiS_S0_i,@function
        .size           _Z15updateCentroidsPfPiS_S0_i,(.L_x_46 - _Z15updateCentroidsPfPiS_S0_i)
        .other          _Z15updateCentroidsPfPiS_S0_i,@"STO_CUDA_ENTRY STV_DEFAULT"
_Z15updateCentroidsPfPiS_S0_i:
.text._Z15updateCentroidsPfPiS_S0_i:
[----:B------:R-:W-:Y:S01]  /*0000*/  LDC R1, c[0x0][0x37c] ;  /* 0x0000df00ff017b82 */ /* 0x000fe20000000800 */
[----:B------:R-:W0:Y:S07]  /*0010*/  S2R R0, SR_TID.X ;  /* 0x0000000000007919 */ /* 0x000e2e0000002100 */
[----:B------:R-:W0:Y:S01]  /*0020*/  S2UR UR4, SR_CTAID.X ;  /* 0x00000000000479c3 */ /* 0x000e220000002500 */
[----:B------:R-:W1:Y:S07]  /*0030*/  LDCU UR5, c[0x0][0x3a0] ;  /* 0x00007400ff0577ac */ /* 0x000e6e0008000800 */
[----:B------:R-:W0:Y:S02]  /*0040*/  LDC R3, c[0x0][0x360] ;  /* 0x0000d800ff037b82 */ /* 0x000e240000000800 */
[----:B0-----:R-:W-:-:S05]  /*0050*/  IMAD R3, R3, UR4, R0 ;  /* 0x0000000403037c24 */ /* 0x001fca000f8e0200 */
[----:B-1----:R-:W-:-:S13]  /*0060*/  ISETP.GE.AND P0, PT, R3, UR5, PT ;  /* 0x0000000503007c0c */ /* 0x002fda000bf06270 */
[----:B------:R-:W-:Y:S05]  /*0070*/  @P0 EXIT ;  /* 0x000000000000094d */ /* 0x000fea0003800000 */
[----:B------:R-:W0:Y:S01]  /*0080*/  LDC.64 R6, c[0x0][0x398] ;  /* 0x0000e600ff067b82 */ /* 0x000e220000000a00 */
[----:B------:R-:W1:Y:S07]  /*0090*/  LDCU.64 UR4, c[0x0][0x358] ;  /* 0x00006b00ff0477ac */ /* 0x000e6e0008000a00 */
[----:B------:R-:W2:Y:S01]  /*00a0*/  LDC.64 R4, c[0x0][0x390] ;  /* 0x0000e400ff047b82 */ /* 0x000ea20000000a00 */
[----:B0-----:R-:W-:-:S05]  /*00b0*/  IMAD.WIDE R6, R3, 0x4, R6 ;  /* 0x0000000403067825 */ /* 0x001fca00078e0206 */
[----:B-1----:R-:W3:Y:S01]  /*00c0*/  LDG.E R2, desc[UR4][R6.64] ;  /* 0x0000000406027981 */ /* 0x002ee2000c1e1900 */
[----:B------:R-:W-:-:S04]  /*00d0*/  IMAD R3, R3, 0x9, RZ ;  /* 0x0000000903037824 */ /* 0x000fc800078e02ff */
[----:B--2---:R-:W-:-:S05]  /*00e0*/  IMAD.WIDE R4, R3, 0x4, R4 ;  /* 0x0000000403047825 */ /* 0x004fca00078e0204 */
[----:B------:R-:W2:Y:S01]  /*00f0*/  LDG.E R0, desc[UR4][R4.64] ;  /* 0x0000000404007981 */ /* 0x000ea2000c1e1900 */
[----:B------:R-:W-:Y:S01]  /*0100*/  BSSY.RECONVERGENT B0, `(.L_x_0) ;  /* 0x000000c000007945 */ /* 0x000fe20003800200 */
[----:B---3--:R-:W-:-:S04]  /*0110*/  I2FP.F32.S32 R3, R2 ;  /* 0x0000000200037245 */ /* 0x008fc80000201400 */
[----:B------:R-:W0:Y:S08]  /*0120*/  MUFU.RCP R2, R3 ;  /* 0x0000000300027308 */ /* 0x000e300000001000 */
[----:B--2---:R-:W1:Y:S01]  /*0130*/  FCHK P0, R0, R3 ;  /* 0x0000000300007302 */ /* 0x004e620000000000 */
[----:B0-----:R-:W-:-:S04]  /*0140*/  FFMA R9, -R3, R2, 1 ;  /* 0x3f80000003097423 */ /* 0x001fc80000000102 */
[----:B------:R-:W-:-:S04]  /*0150*/  FFMA R9, R2, R9, R2 ;  /* 0x0000000902097223 */ /* 0x000fc80000000002 */
[----:B------:R-:W-:-:S04]  /*0160*/  FFMA R2, R0, R9, RZ ;  /* 0x0000000900027223 */ /* 0x000fc800000000ff */
[----:B------:R-:W-:-:S04]  /*0170*/  FFMA R8, -R3, R2, R0 ;  /* 0x0000000203087223 */ /* 0x000fc80000000100 */
[----:B------:R-:W-:Y:S01]  /*0180*/  FFMA R9, R9, R8, R2 ;  /* 0x0000000809097223 */ /* 0x000fe20000000002 */
[----:B-1----:R-:W-:Y:S06]  /*0190*/  @!P0 BRA `(.L_x_1) ;  /* 0x0000000000088947 */ /* 0x002fec0003800000 */
[----:B------:R-:W-:-:S07]  /*01a0*/  MOV R2, 0x1c0 ;  /* 0x000001c000027802 */ /* 0x000fce0000000f00 */
[----:B------:R-:W-:Y:S05]  /*01b0*/  CALL.REL.NOINC `($__internal_0_$__cuda_sm3x_div_rn_noftz_f32_slowpath) ;  /* 0x00000008001c7944 */ /* 0x000fea0003c00000 */
.L_x_1:
[----:B------:R-:W-:Y:S05]  /*01c0*/  BSYNC.RECONVERGENT B0 ;  /* 0x0000000000007941 */ /* 0x000fea0003800200 */
.L_x_0:
[----:B------:R0:W-:Y:S04]  /*01d0*/  STG.E desc[UR4][R4.64], R9 ;  /* 0x0000000904007986 */ /* 0x0001e8000c101904 */
[----:B------:R-:W2:Y:S04]  /*01e0*/  LDG.E R2, desc[UR4][R6.64] ;  /* 0x0000000406027981 */ /* 0x000ea8000c1e1900 */
[----:B------:R-:W3:Y:S01]  /*01f0*/  LDG.E R0, desc[UR4][R4.64+0x4] ;  /* 0x0000040404007981 */ /* 0x000ee2000c1e1900 */
[----:B------:R-:W-:Y:S01]  /*0200*/  BSSY.RECONVERGENT B0, `(.L_x_2) ;  /* 0x000000d000007945 */ /* 0x000fe20003800200 */
[----:B--2---:R-:W-:-:S04]  /*0210*/  I2FP.F32.S32 R3, R2 ;  /* 0x0000000200037245 */ /* 0x004fc80000201400 */
[----:B------:R-:W1:Y:S08]  /*0220*/  MUFU.RCP R2, R3 ;  /* 0x0000000300027308 */ /* 0x000e700000001000 */
[----:B---3--:R-:W2:Y:S01]  /*0230*/  FCHK P0, R0, R3 ;  /* 0x0000000300007302 */ /* 0x008ea20000000000 */
[----:B-1----:R-:W-:-:S04]  /*0240*/  FFMA R11, -R3, R2, 1 ;  /* 0x3f800000030b7423 */ /* 0x002fc80000000102 */
[----:B------:R-:W-:-:S04]  /*0250*/  FFMA R11, R2, R11, R2 ;  /* 0x0000000b020b7223 */ /* 0x000fc80000000002 */
[----:B------:R-:W-:-:S04]  /*0260*/  FFMA R2, R0, R11, RZ ;  /* 0x0000000b00027223 */ /* 0x000fc800000000ff */
[----:B------:R-:W-:-:S04]  /*0270*/  FFMA R8, -R3, R2, R0 ;  /* 0x0000000203087223 */ /* 0x000fc80000000100 */
[----:B------:R-:W-:Y:S01]  /*0280*/  FFMA R11, R11, R8, R2 ;  /* 0x000000080b0b7223 */ /* 0x000fe20000000002 */
[----:B0-2---:R-:W-:Y:S06]  /*0290*/  @!P0 BRA `(.L_x_3) ;  /* 0x00000000000c8947 */ /* 0x005fec0003800000 */
[----:B------:R-:W-:-:S07]  /*02a0*/  MOV R2, 0x2c0 ;  /* 0x000002c000027802 */ /* 0x000fce0000000f00 */
[----:B------:R-:W-:Y:S05]  /*02b0*/  CALL.REL.NOINC `($__internal_0_$__cuda_sm3x_div_rn_noftz_f32_slowpath) ;  /* 0x0000000400dc7944 */ /* 0x000fea0003c00000 */
[----:B------:R-:W-:-:S07]  /*02c0*/  IMAD.MOV.U32 R11, RZ, RZ, R9 ;  /* 0x000000ffff0b7224 */ /* 0x000fce00078e0009 */
.L_x_3:
[----:B------:R-:W-:Y:S05]  /*02d0*/  BSYNC.RECONVERGENT B0 ;  /* 0x0000000000007941 */ /* 0x000fea0003800200 */
.L_x_2:
        /* <DEDUP_REMOVED lines=15> */
.L_x_5:
[----:B------:R-:W-:Y:S05]  /*03d0*/  BSYNC.RECONVERGENT B0 ;  /* 0x0000000000007941 */ /* 0x000fea0003800200 */
.L_x_4:
        /* <DEDUP_REMOVED lines=16> */
.L_x_7:
[----:B------:R-:W-:Y:S05]  /*04e0*/  BSYNC.RECONVERGENT B0 ;  /* 0x0000000000007941 */ /* 0x000fea0003800200 */
.L_x_6:
        /* <DEDUP_REMOVED lines=15> */
.L_x_9:
[----:B------:R-:W-:Y:S05]  /*05e0*/  BSYNC.RECONVERGENT B0 ;  /* 0x0000000000007941 */ /* 0x000fea0003800200 */
.L_x_8:
        /* <DEDUP_REMOVED lines=15> */
[----:B------:R-:W-:-:S07]  /*06e0*/  MOV R11, R9 ;  /* 0x00000009000b7202 */ /* 0x000fce0000000f00 */
.L_x_11:
[----:B------:R-:W-:Y:S05]  /*06f0*/  BSYNC.RECONVERGENT B0 ;  /* 0x0000000000007941 */ /* 0x000fea0003800200 */
.L_x_10:
        /* <DEDUP_REMOVED lines=15> */
.L_x_13:
[----:B------:R-:W-:Y:S05]  /*07f0*/  BSYNC.RECONVERGENT B0 ;  /* 0x0000000000007941 */ /* 0x000fea0003800200 */
.L_x_12:
        /* <DEDUP_REMOVED lines=16> */
.L_x_15:
[----:B------:R-:W-:Y:S05]  /*0900*/  BSYNC.RECONVERGENT B0 ;  /* 0x0000000000007941 */ /* 0x000fea0003800200 */
.L_x_14:
        /* <DEDUP_REMOVED lines=15> */
.L_x_17:
[----:B------:R-:W-:Y:S05]  /*0a00*/  BSYNC.RECONVERGENT B0 ;  /* 0x0000000000007941 */ /* 0x000fea0003800200 */
.L_x_16:
[----:B------:R-:W-:Y:S01]  /*0a10*/  STG.E desc[UR4][R4.64+0x20], R9 ;  /* 0x0000200904007986 */ /* 0x000fe2000c101904 */
[----:B------:R-:W-:Y:S05]  /*0a20*/  EXIT ;  /* 0x000000000000794d */ /* 0x000fea0003800000 */
        .weak           $__internal_0_$__cuda_sm3x_div_rn_noftz_f32_slowpath
        .type           $__internal_0_$__cuda_sm3x_div_rn_noftz_f32_slowpath,@function
        .size           $__internal_0_$__cuda_sm3x_div_rn_noftz_f32_slowpath,(.L_x_46 - $__internal_0_$__cuda_sm3x_div_rn_noftz_f32_slowpath)
$__internal_0_$__cuda_sm3x_div_rn_noftz_f32_slowpath:
[----:B------:R-:W-:Y:S01]  /*0a30*/  SHF.R.U32.HI R9, RZ, 0x17, R3 ;  /* 0x00000017ff097819 */ /* 0x000fe20000011603 */
[----:B------:R-:W-:Y:S01]  /*0a40*/  BSSY.RECONVERGENT B1, `(.L_x_18) ;  /* 0x0000062000017945 */ /* 0x000fe20003800200 */
[----:B------:R-:W-:Y:S02]  /*0a50*/  SHF.R.U32.HI R8, RZ, 0x17, R0 ;  /* 0x00000017ff087819 */ /* 0x000fe40000011600 */
[----:B------:R-:W-:Y:S02]  /*0a60*/  LOP3.LUT R14, R9, 0xff, RZ, 0xc0, !PT ;  /* 0x000000ff090e7812 */ /* 0x000fe400078ec0ff */
[----:B------:R-:W-:Y:S02]  /*0a70*/  LOP3.LUT R12, R8, 0xff, RZ, 0xc0, !PT ;  /* 0x000000ff080c7812 */ /* 0x000fe400078ec0ff */
[----:B------:R-:W-:-:S03]  /*0a80*/  IADD3 R10, PT, PT, R14, -0x1, RZ ;  /* 0xffffffff0e0a7810 */ /* 0x000fc60007ffe0ff */
[----:B------:R-:W-:Y:S01]  /*0a90*/  VIADD R9, R12, 0xffffffff ;  /* 0xffffffff0c097836 */ /* 0x000fe20000000000 */
[----:B------:R-:W-:-:S04]  /*0aa0*/  ISETP.GT.U32.AND P0, PT, R10, 0xfd, PT ;  /* 0x000000fd0a00780c */ /* 0x000fc80003f04070 */
[----:B------:R-:W-:-:S13]  /*0ab0*/  ISETP.GT.U32.OR P0, PT, R9, 0xfd, P0 ;  /* 0x000000fd0900780c */ /* 0x000fda0000704470 */
[----:B------:R-:W-:Y:S01]  /*0ac0*/  @!P0 MOV R8, RZ ;  /* 0x000000ff00088202 */ /* 0x000fe20000000f00 */
[----:B------:R-:W-:Y:S06]  /*0ad0*/  @!P0 BRA `(.L_x_19) ;  /* 0x00000000005c8947 */ /* 0x000fec0003800000 */
[----:B------:R-:W-:Y:S02]  /*0ae0*/  FSETP.GTU.FTZ.AND P0, PT, |R0|, +INF , PT ;  /* 0x7f8000000000780b */ /* 0x000fe40003f1c200 */
[----:B------:R-:W-:-:S04]  /*0af0*/  FSETP.GTU.FTZ.AND P1, PT, |R3|, +INF , PT ;  /* 0x7f8000000300780b */ /* 0x000fc80003f3c200 */
[----:B------:R-:W-:-:S13]  /*0b00*/  PLOP3.LUT P0, PT, P0, P1, PT, 0xf8, 0x8f ;  /* 0x00000000008f781c */ /* 0x000fda0000703f70 */
[----:B------:R-:W-:Y:S05]  /*0b10*/  @P0 BRA `(.L_x_20) ;  /* 0x00000004004c0947 */ /* 0x000fea0003800000 */
[----:B------:R-:W-:-:S13]  /*0b20*/  LOP3.LUT P0, RZ, R3, 0x7fffffff, R0, 0xc8, !PT ;  /* 0x7fffffff03ff7812 */ /* 0x000fda000780c800 */
[----:B------:R-:W-:Y:S05]  /*0b30*/  @!P0 BRA `(.L_x_21) ;  /* 0x00000004003c8947 */ /* 0x000fea0003800000 */
[C---:B------:R-:W-:Y:S02]  /*0b40*/  FSETP.NEU.FTZ.AND P2, PT, |R0|.reuse, +INF , PT ;  /* 0x7f8000000000780b */ /* 0x040fe40003f5d200 */
[----:B------:R-:W-:Y:S02]  /*0b50*/  FSETP.NEU.FTZ.AND P1, PT, |R3|, +INF , PT ;  /* 0x7f8000000300780b */ /* 0x000fe40003f3d200 */
[----:B------:R-:W-:-:S11]  /*0b60*/  FSETP.NEU.FTZ.AND P0, PT, |R0|, +INF , PT ;  /* 0x7f8000000000780b */ /* 0x000fd60003f1d200 */
[----:B------:R-:W-:Y:S05]  /*0b70*/  @!P1 BRA !P2, `(.L_x_21) ;  /* 0x00000004002c9947 */ /* 0x000fea0005000000 */
[----:B------:R-:W-:-:S04]  /*0b80*/  LOP3.LUT P2, RZ, R0, 0x7fffffff, RZ, 0xc0, !PT ;  /* 0x7fffffff00ff7812 */ /* 0x000fc8000784c0ff */
[----:B------:R-:W-:-:S13]  /*0b90*/  PLOP3.LUT P1, PT, P1, P2, PT, 0x2f, 0xf2 ;  /* 0x0000000000f2781c */ /* 0x000fda0000f24577 */
[----:B------:R-:W-:Y:S05]  /*0ba0*/  @P1 BRA `(.L_x_22) ;  /* 0x0000000400181947 */ /* 0x000fea0003800000 */
[----:B------:R-:W-:-:S04]  /*0bb0*/  LOP3.LUT P1, RZ, R3, 0x7fffffff, RZ, 0xc0, !PT ;  /* 0x7fffffff03ff7812 */ /* 0x000fc8000782c0ff */
[----:B------:R-:W-:-:S13]  /*0bc0*/  PLOP3.LUT P0, PT, P0, P1, PT, 0x2f, 0xf2 ;  /* 0x0000000000f2781c */ /* 0x000fda0000702577 */
[----:B------:R-:W-:Y:S05]  /*0bd0*/  @P0 BRA `(.L_x_23) ;  /* 0x0000000400000947 */ /* 0x000fea0003800000 */
[----:B------:R-:W-:Y:S02]  /*0be0*/  ISETP.GE.AND P0, PT, R9, RZ, PT ;  /* 0x000000ff0900720c */ /* 0x000fe40003f06270 */
[----:B------:R-:W-:-:S11]  /*0bf0*/  ISETP.GE.AND P1, PT, R10, RZ, PT ;  /* 0x000000ff0a00720c */ /* 0x000fd60003f26270 */
[----:B------:R-:W-:Y:S01]  /*0c00*/  @P0 IMAD.MOV.U32 R8, RZ, RZ, RZ ;  /* 0x000000ffff080224 */ /* 0x000fe200078e00ff */
[----:B------:R-:W-:Y:S01]  /*0c10*/  @!P0 MOV R8, 0xffffffc0 ;  /* 0xffffffc000088802 */ /* 0x000fe20000000f00 */
[----:B------:R-:W-:Y:S01]  /*0c20*/  @!P0 FFMA R0, R0, 1.84467440737095516160e+19, RZ ;  /* 0x5f80000000008823 */ /* 0x000fe200000000ff */
[----:B------:R-:W-:-:S03]  /*0c30*/  @!P1 FFMA R3, R3, 1.84467440737095516160e+19, RZ ;  /* 0x5f80000003039823 */ /* 0x000fc600000000ff */
[----:B------:R-:W-:-:S07]  /*0c40*/  @!P1 VIADD R8, R8, 0x40 ;  /* 0x0000004008089836 */ /* 0x000fce0000000000 */
.L_x_19:
[----:B------:R-:W-:Y:S01]  /*0c50*/  LEA R10, R14, 0xc0800000, 0x17 ;  /* 0xc08000000e0a7811 */ /* 0x000fe200078eb8ff */
[----:B------:R-:W-:Y:S03]  /*0c60*/  BSSY.RECONVERGENT B2, `(.L_x_24) ;  /* 0x0000036000027945 */ /* 0x000fe60003800200 */
[----:B------:R-:W-:Y:S01]  /*0c70*/  IADD3 R10, PT, PT, -R10, R3, RZ ;  /* 0x000000030a0a7210 */ /* 0x000fe20007ffe1ff */
[----:B------:R-:W-:-:S03]  /*0c80*/  VIADD R3, R12, 0xffffff81 ;  /* 0xffffff810c037836 */ /* 0x000fc60000000000 */
[----:B------:R-:W0:Y:S01]  /*0c90*/  MUFU.RCP R9, R10 ;  /* 0x0000000a00097308 */ /* 0x000e220000001000 */
[----:B------:R-:W-:Y:S01]  /*0ca0*/  FADD.FTZ R11, -R10, -RZ ;  /* 0x800000ff0a0b7221 */ /* 0x000fe20000010100 */
[----:B------:R-:W-:-:S03]  /*0cb0*/  IMAD R0, R3, -0x800000, R0 ;  /* 0xff80000003007824 */ /* 0x000fc600078e0200 */
[----:B0-----:R-:W-:-:S04]  /*0cc0*/  FFMA R12, R9, R11, 1 ;  /* 0x3f800000090c7423 */ /* 0x001fc8000000000b */
[----:B------:R-:W-:-:S04]  /*0cd0*/  FFMA R16, R9, R12, R9 ;  /* 0x0000000c09107223 */ /* 0x000fc80000000009 */
[----:B------:R-:W-:-:S04]  /*0ce0*/  FFMA R9, R0, R16, RZ ;  /* 0x0000001000097223 */ /* 0x000fc800000000ff */
[----:B------:R-:W-:-:S04]  /*0cf0*/  FFMA R12, R11, R9, R0 ;  /* 0x000000090b0c7223 */ /* 0x000fc80000000000 */
[----:B------:R-:W-:Y:S01]  /*0d00*/  FFMA R13, R16, R12, R9 ;  /* 0x0000000c100d7223 */ /* 0x000fe20000000009 */
[----:B------:R-:W-:-:S03]  /*0d10*/  IADD3 R9, PT, PT, R3, 0x7f, -R14 ;  /* 0x0000007f03097810 */ /* 0x000fc60007ffe80e */
[----:B------:R-:W-:Y:S01]  /*0d20*/  FFMA R12, R11, R13, R0 ;  /* 0x0000000d0b0c7223 */ /* 0x000fe20000000000 */
[----:B------:R-:W-:-:S03]  /*0d30*/  IADD3 R9, PT, PT, R9, R8, RZ ;  /* 0x0000000809097210 */ /* 0x000fc60007ffe0ff */
[----:B------:R-:W-:-:S05]  /*0d40*/  FFMA R0, R16, R12, R13 ;  /* 0x0000000c10007223 */ /* 0x000fca000000000d */
[----:B------:R-:W-:-:S04]  /*0d50*/  SHF.R.U32.HI R3, RZ, 0x17, R0 ;  /* 0x00000017ff037819 */ /* 0x000fc80000011600 */
[----:B------:R-:W-:-:S05]  /*0d60*/  LOP3.LUT R3, R3, 0xff, RZ, 0xc0, !PT ;  /* 0x000000ff03037812 */ /* 0x000fca00078ec0ff */
[----:B------:R-:W-:-:S05]  /*0d70*/  IMAD.IADD R11, R3, 0x1, R9 ;  /* 0x00000001030b7824 */ /* 0x000fca00078e0209 */
[----:B------:R-:W-:-:S04]  /*0d80*/  IADD3 R3, PT, PT, R11, -0x1, RZ ;  /* 0xffffffff0b037810 */ /* 0x000fc80007ffe0ff */
[----:B------:R-:W-:-:S13]  /*0d90*/  ISETP.GE.U32.AND P0, PT, R3, 0xfe, PT ;  /* 0x000000fe0300780c */ /* 0x000fda0003f06070 */
[----:B------:R-:W-:Y:S05]  /*0da0*/  @!P0 BRA `(.L_x_25) ;  /* 0x0000000000808947 */ /* 0x000fea0003800000 */
[----:B------:R-:W-:-:S13]  /*0db0*/  ISETP.GT.AND P0, PT, R11, 0xfe, PT ;  /* 0x000000fe0b00780c */ /* 0x000fda0003f04270 */
[----:B------:R-:W-:Y:S05]  /*0dc0*/  @P0 BRA `(.L_x_26) ;  /* 0x00000000006c0947 */ /* 0x000fea0003800000 */
[----:B------:R-:W-:-:S13]  /*0dd0*/  ISETP.GE.AND P0, PT, R11, 0x1, PT ;  /* 0x000000010b00780c */ /* 0x000fda0003f06270 */
[----:B------:R-:W-:Y:S05]  /*0de0*/  @P0 BRA `(.L_x_27) ;  /* 0x0000000000740947 */ /* 0x000fea0003800000 */
[----:B------:R-:W-:Y:S02]  /*0df0*/  ISETP.GE.AND P0, PT, R11, -0x18, PT ;  /* 0xffffffe80b00780c */ /* 0x000fe40003f06270 */
[----:B------:R-:W-:-:S11]  /*0e00*/  LOP3.LUT R0, R0, 0x80000000, RZ, 0xc0, !PT ;  /* 0x8000000000007812 */ /* 0x000fd600078ec0ff */
[----:B------:R-:W-:Y:S05]  /*0e10*/  @!P0 BRA `(.L_x_27) ;  /* 0x0000000000688947 */ /* 0x000fea0003800000 */
[CCC-:B------:R-:W-:Y:S01]  /*0e20*/  FFMA.RZ R3, R16.reuse, R12.reuse, R13.reuse ;  /* 0x0000000c10037223 */ /* 0x1c0fe2000000c00d */
[C---:B------:R-:W-:Y:S02]  /*0e30*/  VIADD R10, R11.reuse, 0x20 ;  /* 0x000000200b0a7836 */ /* 0x040fe40000000000 */
[CCC-:B------:R-:W-:Y:S01]  /*0e40*/  FFMA.RM R8, R16.reuse, R12.reuse, R13.reuse ;  /* 0x0000000c10087223 */ /* 0x1c0fe2000000400d */
[----:B------:R-:W-:Y:S02]  /*0e50*/  ISETP.NE.AND P2, PT, R11, RZ, PT ;  /* 0x000000ff0b00720c */ /* 0x000fe40003f45270 */
[----:B------:R-:W-:Y:S01]  /*0e60*/  LOP3.LUT R9, R3, 0x7fffff, RZ, 0xc0, !PT ;  /* 0x007fffff03097812 */ /* 0x000fe200078ec0ff */
[----:B------:R-:W-:Y:S01]  /*0e70*/  FFMA.RP R3, R16, R12, R13 ;  /* 0x0000000c10037223 */ /* 0x000fe2000000800d */
[----:B------:R-:W-:Y:S02]  /*0e80*/  ISETP.NE.AND P1, PT, R11, RZ, PT ;  /* 0x000000ff0b00720c */ /* 0x000fe40003f25270 */
[----:B------:R-:W-:-:S02]  /*0e90*/  LOP3.LUT R9, R9, 0x800000, RZ, 0xfc, !PT ;  /* 0x0080000009097812 */ /* 0x000fc400078efcff */
[----:B------:R-:W-:Y:S02]  /*0ea0*/  IADD3 R11, PT, PT, -R11, RZ, RZ ;  /* 0x000000ff0b0b7210 */ /* 0x000fe40007ffe1ff */
[----:B------:R-:W-:Y:S02]  /*0eb0*/  SHF.L.U32 R10, R9, R10, RZ ;  /* 0x0000000a090a7219 */ /* 0x000fe400000006ff */
[----:B------:R-:W-:Y:S02]  /*0ec0*/  FSETP.NEU.FTZ.AND P0, PT, R3, R8, PT ;  /* 0x000000080300720b */ /* 0x000fe40003f1d000 */
[----:B------:R-:W-:Y:S02]  /*0ed0*/  SEL R8, R11, RZ, P2 ;  /* 0x000000ff0b087207 */ /* 0x000fe40001000000 */
[----:B------:R-:W-:Y:S02]  /*0ee0*/  ISETP.NE.AND P1, PT, R10, RZ, P1 ;  /* 0x000000ff0a00720c */ /* 0x000fe40000f25270 */
[----:B------:R-:W-:-:S02]  /*0ef0*/  SHF.R.U32.HI R8, RZ, R8, R9 ;  /* 0x00000008ff087219 */ /* 0x000fc40000011609 */
[----:B------:R-:W-:Y:S02]  /*0f00*/  PLOP3.LUT P0, PT, P0, P1, PT, 0xf8, 0x8f ;  /* 0x00000000008f781c */ /* 0x000fe40000703f70 */
[----:B------:R-:W-:Y:S02]  /*0f10*/  SHF.R.U32.HI R10, RZ, 0x1, R8 ;  /* 0x00000001ff0a7819 */ /* 0x000fe40000011608 */
[----:B------:R-:W-:-:S04]  /*0f20*/  SEL R3, RZ, 0x1, !P0 ;  /* 0x00000001ff037807 */ /* 0x000fc80004000000 */
[----:B------:R-:W-:-:S04]  /*0f30*/  LOP3.LUT R3, R3, 0x1, R10, 0xf8, !PT ;  /* 0x0000000103037812 */ /* 0x000fc800078ef80a */
[----:B------:R-:W-:-:S05]  /*0f40*/  LOP3.LUT R3, R3, R8, RZ, 0xc0, !PT ;  /* 0x0000000803037212 */ /* 0x000fca00078ec0ff */
[----:B------:R-:W-:-:S05]  /*0f50*/  IMAD.IADD R3, R10, 0x1, R3 ;  /* 0x000000010a037824 */ /* 0x000fca00078e0203 */
[----:B------:R-:W-:Y:S01]  /*0f60*/  LOP3.LUT R0, R3, R0, RZ, 0xfc, !PT ;  /* 0x0000000003007212 */ /* 0x000fe200078efcff */
[----:B------:R-:W-:Y:S06]  /*0f70*/  BRA `(.L_x_27) ;  /* 0x0000000000107947 */ /* 0x000fec0003800000 */
.L_x_26:
[----:B------:R-:W-:-:S04]  /*0f80*/  LOP3.LUT R0, R0, 0x80000000, RZ, 0xc0, !PT ;  /* 0x8000000000007812 */ /* 0x000fc800078ec0ff */
[----:B------:R-:W-:Y:S01]  /*0f90*/  LOP3.LUT R0, R0, 0x7f800000, RZ, 0xfc, !PT ;  /* 0x7f80000000007812 */ /* 0x000fe200078efcff */
[----:B------:R-:W-:Y:S06]  /*0fa0*/  BRA `(.L_x_27) ;  /* 0x0000000000047947 */ /* 0x000fec0003800000 */
.L_x_25:
[----:B------:R-:W-:-:S07]  /*0fb0*/  LEA R0, R9, R0, 0x17 ;  /* 0x0000000009007211 */ /* 0x000fce00078eb8ff */
.L_x_27:
[----:B------:R-:W-:Y:S05]  /*0fc0*/  BSYNC.RECONVERGENT B2 ;  /* 0x0000000000027941 */ /* 0x000fea0003800200 */
.L_x_24:
[----:B------:R-:W-:Y:S05]  /*0fd0*/  BRA `(.L_x_28) ;  /* 0x0000000000207947 */ /* 0x000fea0003800000 */
.L_x_23:
[----:B------:R-:W-:-:S04]  /*0fe0*/  LOP3.LUT R0, R3, 0x80000000, R0, 0x48, !PT ;  /* 0x8000000003007812 */ /* 0x000fc800078e4800 */
[----:B------:R-:W-:Y:S01]  /*0ff0*/  LOP3.LUT R0, R0, 0x7f800000, RZ, 0xfc, !PT ;  /* 0x7f80000000007812 */ /* 0x000fe200078efcff */
[----:B------:R-:W-:Y:S06]  /*1000*/  BRA `(.L_x_28) ;  /* 0x0000000000147947 */ /* 0x000fec0003800000 */
.L_x_22:
[----:B------:R-:W-:Y:S01]  /*1010*/  LOP3.LUT R0, R3, 0x80000000, R0, 0x48, !PT ;  /* 0x8000000003007812 */ /* 0x000fe200078e4800 */
[----:B------:R-:W-:Y:S06]  /*1020*/  BRA `(.L_x_28) ;  /* 0x00000000000c7947 */ /* 0x000fec0003800000 */
.L_x_21:
[----:B------:R-:W0:Y:S01]  /*1030*/  MUFU.RSQ R0, -QNAN ;  /* 0xffc0000000007908 */ /* 0x000e220000001400 */
[----:B------:R-:W-:Y:S05]  /*1040*/  BRA `(.L_x_28) ;  /* 0x0000000000047947 */ /* 0x000fea0003800000 */
.L_x_20:
[----:B------:R-:W-:-:S07]  /*1050*/  FADD.FTZ R0, R0, R3 ;  /* 0x0000000300007221 */ /* 0x000fce0000010000 */
.L_x_28:
[----:B------:R-:W-:Y:S05]  /*1060*/  BSYNC.RECONVERGENT B1 ;  /* 0x0000000000017941 */ /* 0x000fea0003800200 */
.L_x_18:
[----:B------:R-:W-:Y:S02]  /*1070*/  HFMA2 R3, -RZ, RZ, 0, 0 ;  /* 0x00000000ff037431 */ /* 0x000fe400000001ff */
[----:B0-----:R-:W-:Y:S02]  /*1080*/  IMAD.MOV.U32 R9, RZ, RZ, R0 ;  /* 0x000000ffff097224 */ /* 0x001fe400078e0000 */
[----:B------:R-:W-:Y:S05]  /*1090*/  RET.REL.NODEC R2 `(_Z15updateCentroidsPfPiS_S0_i) ;  /* 0xffffffec02d87950 */ /* 0x000fea0003c3ffff */
.L_x_29:
[----:B------:R-:W-:-:S00]  /*10a0*/  BRA `(.L_x_29) ;  /* 0xfffffffc00fc7947 */ /* 0x000fc0000383ffff */
[----:B------:R-:W-:-:S00]  /*10b0*/  NOP ;  /* 0x0000000000007918 */ /* 0x000fc00000000000 */
        /* <DEDUP_REMOVED lines=12> */
.L_x_46:


//--------------------- .text._Z12sumCentroidsPfPiS_S0_S0_ --------------------------
	.section	.text._Z12sumCentroidsPfPiS_S0_S0_,"ax",@progbits
	.align	128
        .global         _Z12sumCentroidsPfPiS_S0_S0_
        .type           _Z12sumCentroidsPfPiS_S0_S0_,@function
        .size           _Z12sumCentroidsPfPiS_S0_S0_,(.L_x_49 - _Z12sumCentroidsPfPiS_S0_S0_)
        .other          _Z12sumCentroidsPfPiS_S0_S0_,@"STO_CUDA_ENTRY STV_DEFAULT"
_Z12sumCentroidsPfPiS_S0_S0_:
.text._Z12sumCentroidsPfPiS_S0_S0_:
[----:B------:R-:W-:Y:S08]  /*0000*/  LDC R1, c[0x0][0x37c] ;  /* 0x0000df00ff017b82 */ /* 0x000ff00000000800 */
[----:B------:R-:W0:Y:S01]  /*0010*/  LDC.64 R2, c[0x0][0x3a0] ;  /* 0x0000e800ff027b82 */ /* 0x000e220000000a00 */
[----:B------:R-:W0:Y:S02]  /*0020*/  LDCU.64 UR4, c[0x0][0x358] ;  /* 0x00006b00ff0477ac */ /* 0x000e240008000a00 */
[----:B0-----:R-:W2:Y:S05]  /*0030*/  LDG.E R2, desc[UR4][R2.64] ;  /* 0x0000000402027981 */ /* 0x001eaa000c1e1900 */
[----:B------:R-:W0:Y:S01]  /*0040*/  S2UR UR6, SR_CTAID.X ;  /* 0x00000000000679c3 */ /* 0x000e220000002500 */
[----:B------:R-:W0:Y:S07]  /*0050*/  S2R R0, SR_TID.X ;  /* 0x0000000000007919 */ /* 0x000e2e0000002100 */
[----:B------:R-:W0:Y:S02]  /*0060*/  LDC R9, c[0x0][0x360] ;  /* 0x0000d800ff097b82 */ /* 0x000e240000000800 */
[----:B0-----:R-:W-:-:S05]  /*0070*/  IMAD R9, R9, UR6, R0 ;  /* 0x0000000609097c24 */ /* 0x001fca000f8e0200 */
[----:B--2---:R-:W-:-:S13]  /*0080*/  ISETP.GE.AND P0, PT, R9, R2, PT ;  /* 0x000000020900720c */ /* 0x004fda0003f06270 */
[----:B------:R-:W-:Y:S05]  /*0090*/  @P0 EXIT ;  /* 0x000000000000094d */ /* 0x000fea0003800000 */
[----:B------:R-:W0:Y:S01]  /*00a0*/  LDC.64 R4, c[0x0][0x388] ;  /* 0x0000e200ff047b82 */ /* 0x000e220000000a00 */
[----:B------:R-:W-:-:S07]  /*00b0*/  LEA R3, R9, R9, 0x3 ;  /* 0x0000000909037211 */ /* 0x000fce00078e18ff */
[----:B------:R-:W1:Y:S01]  /*00c0*/  LDC.64 R6, c[0x0][0x380] ;  /* 0x0000e000ff067b82 */ /* 0x000e620000000a00 */
[----:B0-----:R-:W-:-:S05]  /*00d0*/  IMAD.WIDE R4, R9, 0x4, R4 ;  /* 0x0000000409047825 */ /* 0x001fca00078e0204 */
[----:B------:R0:W2:Y:S01]  /*00e0*/  LDG.E R9, desc[UR4][R4.64] ;  /* 0x0000000404097981 */ /* 0x0000a2000c1e1900 */
[----:B-1----:R-:W-:Y:S02]  /*00f0*/  IMAD.WIDE R6, R3, 0x4, R6 ;  /* 0x0000000403067825 */ /* 0x002fe400078e0206 */
[----:B------:R-:W1:Y:S03]  /*0100*/  LDC.64 R2, c[0x0][0x390] ;  /* 0x0000e400ff027b82 */ /* 0x000e660000000a00 */
[----:B------:R-:W3:Y:S05]  /*0110*/  LDG.E R13, desc[UR4][R6.64] ;  /* 0x00000004060d7981 */ /* 0x000eea000c1e1900 */
[----:B0-----:R-:W0:Y:S01]  /*0120*/  LDC.64 R4, c[0x0][0x398] ;  /* 0x0000e600ff047b82 */ /* 0x001e220000000a00 */
[----:B--2---:R-:W-:-:S05]  /*0130*/  LEA R11, R9, R9, 0x3 ;  /* 0x00000009090b7211 */ /* 0x004fca00078e18ff */
[----:B-1----:R-:W-:-:S05]  /*0140*/  IMAD.WIDE R2, R11, 0x4, R2 ;  /* 0x000000040b027825 */ /* 0x002fca00078e0202 */
[----:B---3--:R1:W-:Y:S04]  /*0150*/  REDG.E.ADD.F32.FTZ.RN.STRONG.GPU desc[UR4][R2.64], R13 ;  /* 0x0000000d020079a6 */ /* 0x0083e8000c12f304 */
[----:B------:R-:W2:Y:S04]  /*0160*/  LDG.E R11, desc[UR4][R6.64+0x4] ;  /* 0x00000404060b7981 */ /* 0x000ea8000c1e1900 */
[----:B--2---:R2:W-:Y:S04]  /*0170*/  REDG.E.ADD.F32.FTZ.RN.STRONG.GPU desc[UR4][R2.64+0x4], R11 ;  /* 0x0000040b020079a6 */ /* 0x0045e8000c12f304 */
[----:B------:R-:W3:Y:S04]  /*0180*/  LDG.E R15, desc[UR4][R6.64+0x8] ;  /* 0x00000804060f7981 */ /* 0x000ee8000c1e1900 */
[----:B---3--:R-:W-:Y:S04]  /*0190*/  REDG.E.ADD.F32.FTZ.RN.STRONG.GPU desc[UR4][R2.64+0x8], R15 ;  /* 0x0000080f020079a6 */ /* 0x008fe8000c12f304 */
[----:B------:R-:W3:Y:S04]  /*01a0*/  LDG.E R17, desc[UR4][R6.64+0xc] ;  /* 0x00000c0406117981 */ /* 0x000ee8000c1e1900 */
[----:B---3--:R3:W-:Y:S04]  /*01b0*/  REDG.E.ADD.F32.FTZ.RN.STRONG.GPU desc[UR4][R2.64+0xc], R17 ;  /* 0x00000c11020079a6 */ /* 0x0087e8000c12f304 */
[----:B------:R-:W4:Y:S04]  /*01c0*/  LDG.E R19, desc[UR4][R6.64+0x10] ;  /* 0x0000100406137981 */ /* 0x000f28000c1e1900 */
[----:B----4-:R-:W-:Y:S04]  /*01d0*/  REDG.E.ADD.F32.FTZ.RN.STRONG.GPU desc[UR4][R2.64+0x10], R19 ;  /* 0x00001013020079a6 */ /* 0x010fe8000c12f304 */
[----:B------:R-:W4:Y:S04]  /*01e0*/  LDG.E R21, desc[UR4][R6.64+0x14] ;  /* 0x0000140406157981 */ /* 0x000f28000c1e1900 */
[----:B----4-:R-:W-:Y:S04]  /*01f0*/  REDG.E.ADD.F32.FTZ.RN.STRONG.GPU desc[UR4][R2.64+0x14], R21 ;  /* 0x00001415020079a6 */ /* 0x010fe8000c12f304 */
[----:B-1----:R-:W4:Y:S04]  /*0200*/  LDG.E R13, desc[UR4][R6.64+0x18] ;  /* 0x00001804060d7981 */ /* 0x002f28000c1e1900 */
[----:B----4-:R-:W-:Y:S04]  /*0210*/  REDG.E.ADD.F32.FTZ.RN.STRONG.GPU desc[UR4][R2.64+0x18], R13 ;  /* 0x0000180d020079a6 */ /* 0x010fe8000c12f304 */
[----:B--2---:R-:W2:Y:S01]  /*0220*/  LDG.E R11, desc[UR4][R6.64+0x1c] ;  /* 0x00001c04060b7981 */ /* 0x004ea2000c1e1900 */
[----:B---3--:R-:W-:-:S02]  /*0230*/  HFMA2 R17, -RZ, RZ, 0, 5.9604644775390625e-08 ;  /* 0x00000001ff117431 */ /* 0x008fc400000001ff */
[----:B0-----:R-:W-:Y:S01]  /*0240*/  IMAD.WIDE R4, R9, 0x4, R4 ;  /* 0x0000000409047825 */ /* 0x001fe200078e0204 */
[----:B--2---:R-:W-:Y:S04]  /*0250*/  REDG.E.ADD.F32.FTZ.RN.STRONG.GPU desc[UR4][R2.64+0x1c], R11 ;  /* 0x00001c0b020079a6 */ /* 0x004fe8000c12f304 */
[----:B------:R-:W2:Y:S04]  /*0260*/  LDG.E R15, desc[UR4][R6.64+0x20] ;  /* 0x00002004060f7981 */ /* 0x000ea8000c1e1900 */
[----:B--2---:R-:W-:Y:S04]  /*0270*/  REDG.E.ADD.F32.FTZ.RN.STRONG.GPU desc[UR4][R2.64+0x20], R15 ;  /* 0x0000200f020079a6 */ /* 0x004fe8000c12f304 */
[----:B------:R-:W-:Y:S01]  /*0280*/  REDG.E.ADD.STRONG.GPU desc[UR4][R4.64], R17 ;  /* 0x000000110400798e */ /* 0x000fe2000c12e104 */
[----:B------:R-:W-:Y:S05]  /*0290*/  EXIT ;  /* 0x000000000000794d */ /* 0x000fea0003800000 */
.L_x_30:
        /* <DEDUP_REMOVED lines=14> */
.L_x_49:


//--------------------- .text._Z14resetCentroidsPfPi --------------------------
	.section	.text._Z14resetCentroidsPfPi,"ax",@progbits
	.align	128
        .global         _Z14resetCentroidsPfPi
        .type           _Z14resetCentroidsPfPi,@function
        .size           _Z14resetCentroidsPfPi,(.L_x_50 - _Z14resetCentroidsPfPi)
        .other          _Z14resetCentroidsPfPi,@"STO_CUDA_ENTRY STV_DEFAULT"
_Z14resetCentroidsPfPi:
.text._Z14resetCentroidsPfPi:
        /* <DEDUP_REMOVED lines=11> */
[----:B------:R-:W-:-:S04]  /*00b0*/  IMAD R5, R0, 0x9, RZ ;  /* 0x0000000900057824 */ /* 0x000fc800078e02ff */
[----:B0-----:R-:W-:-:S05]  /*00c0*/  IMAD.WIDE R2, R5, 0x4, R2 ;  /* 0x0000000405027825 */ /* 0x001fca00078e0202 */
[----:B------:R-:W-:Y:S04]  /*00d0*/  STG.E desc[UR4][R2.64], RZ ;  /* 0x000000ff02007986 */ /* 0x000fe8000c101904 */
[----:B------:R-:W-:Y:S04]  /*00e0*/  STG.E desc[UR4][R2.64+0x4], RZ ;  /* 0x000004ff02007986 */ /* 0x000fe8000c101904 */
[----:B------:R-:W-:Y:S04]  /*00f0*/  STG.E desc[UR4][R2.64+0x8], RZ ;  /* 0x000008ff02007986 */ /* 0x000fe8000c101904 */
[----:B------:R-:W-:Y:S04]  /*0100*/  STG.E desc[UR4][R2.64+0xc], RZ ;  /* 0x00000cff02007986 */ /* 0x000fe8000c101904 */
[----:B------:R-:W-:Y:S04]  /*0110*/  STG.E desc[UR4][R2.64+0x10], RZ ;  /* 0x000010ff02007986 */ /* 0x000fe8000c101904 */
[----:B------:R-:W-:Y:S04]  /*0120*/  STG.E desc[UR4][R2.64+0x14], RZ ;  /* 0x000014ff02007986 */ /* 0x000fe8000c101904 */
[----:B------:R-:W-:Y:S04]  /*0130*/  STG.E desc[UR4][R2.64+0x18], RZ ;  /* 0x000018ff02007986 */ /* 0x000fe8000c101904 */
[----:B------:R-:W-:Y:S04]  /*0140*/  STG.E desc[UR4][R2.64+0x1c], RZ ;  /* 0x00001cff02007986 */ /* 0x000fe8000c101904 */
[----:B------:R-:W-:Y:S01]  /*0150*/  STG.E desc[UR4][R2.64+0x20], RZ ;  /* 0x000020ff02007986 */ /* 0x000fe2000c101904 */
[----:B------:R-:W-:Y:S05]  /*0160*/  EXIT ;  /* 0x000000000000794d */ /* 0x000fea0003800000 */
.L_x_31:
        /* <DEDUP_REMOVED lines=9> */
.L_x_50:


//--------------------- .text._Z19findClosestCentroidPfPiS_S0_S0_ --------------------------
	.section	.text._Z19findClosestCentroidPfPiS_S0_S0_,"ax",@progbits
	.align	128
        .global         _Z19findClosestCentroidPfPiS_S0_S0_
        .type           _Z19findClosestCentroidPfPiS_S0_S0_,@function
        .size           _Z19findClosestCentroidPfPiS_S0_S0_,(.L_x_47 - _Z19findClosestCentroidPfPiS_S0_S0_)
        .other          _Z19findClosestCentroidPfPiS_S0_S0_,@"STO_CUDA_ENTRY STV_DEFAULT"
_Z19findClosestCentroidPfPiS_S0_S0_:
.text._Z19findClosestCentroidPfPiS_S0_S0_:
        /* <DEDUP_REMOVED lines=10> */
[----:B------:R-:W0:Y:S02]  /*00a0*/  LDC.64 R2, c[0x0][0x3a0] ;  /* 0x0000e800ff027b82 */ /* 0x000e240000000a00 */
[----:B0-----:R-:W2:Y:S01]  /*00b0*/  LDG.E R0, desc[UR4][R2.64] ;  /* 0x0000000402007981 */ /* 0x001ea2000c1e1900 */
[----:B------:R-:W-:Y:S02]  /*00c0*/  MOV R22, 0xffffffff ;  /* 0xffffffff00167802 */ /* 0x000fe40000000f00 */
[----:B--2---:R-:W-:-:S13]  /*00d0*/  ISETP.GE.AND P0, PT, R0, 0x1, PT ;  /* 0x000000010000780c */ /* 0x004fda0003f06270 */
[----:B------:R-:W-:Y:S05]  /*00e0*/  @!P0 BRA `(.L_x_32) ;  /* 0x0000000800c08947 */ /* 0x000fea0003800000 */
[----:B------:R-:W0:Y:S01]  /*00f0*/  LDC.64 R2, c[0x0][0x380] ;  /* 0x0000e000ff027b82 */ /* 0x000e220000000a00 */
[----:B------:R-:W-:-:S05]  /*0100*/  LEA R5, R8, R8, 0x3 ;  /* 0x0000000808057211 */ /* 0x000fca00078e18ff */
[----:B0-----:R-:W-:-:S05]  /*0110*/  IMAD.WIDE R2, R5, 0x4, R2 ;  /* 0x0000000405027825 */ /* 0x001fca00078e0202 */
[----:B------:R0:W5:Y:S04]  /*0120*/  LDG.E R18, desc[UR4][R2.64] ;  /* 0x0000000402127981 */ /* 0x000168000c1e1900 */
[----:B------:R0:W5:Y:S04]  /*0130*/  LDG.E R9, desc[UR4][R2.64+0x4] ;  /* 0x0000040402097981 */ /* 0x000168000c1e1900 */
[----:B------:R0:W5:Y:S04]  /*0140*/  LDG.E R10, desc[UR4][R2.64+0x8] ;  /* 0x00000804020a7981 */ /* 0x000168000c1e1900 */
[----:B------:R0:W5:Y:S04]  /*0150*/  LDG.E R11, desc[UR4][R2.64+0xc] ;  /* 0x00000c04020b7981 */ /* 0x000168000c1e1900 */
[----:B------:R0:W5:Y:S04]  /*0160*/  LDG.E R12, desc[UR4][R2.64+0x10] ;  /* 0x00001004020c7981 */ /* 0x000168000c1e1900 */
[----:B------:R0:W5:Y:S04]  /*0170*/  LDG.E R13, desc[UR4][R2.64+0x14] ;  /* 0x00001404020d7981 */ /* 0x000168000c1e1900 */
[----:B------:R0:W5:Y:S04]  /*0180*/  LDG.E R14, desc[UR4][R2.64+0x18] ;  /* 0x00001804020e7981 */ /* 0x000168000c1e1900 */
[----:B------:R0:W5:Y:S04]  /*0190*/  LDG.E R15, desc[UR4][R2.64+0x1c] ;  /* 0x00001c04020f7981 */ /* 0x000168000c1e1900 */
[----:B------:R0:W5:Y:S01]  /*01a0*/  LDG.E R16, desc[UR4][R2.64+0x20] ;  /* 0x0000200402107981 */ /* 0x000162000c1e1900 */
[----:B------:R-:W-:Y:S01]  /*01b0*/  LEA R0, R0, R0, 0x3 ;  /* 0x0000000000007211 */ /* 0x000fe200078e18ff */
[----:B------:R-:W-:Y:S01]  /*01c0*/  HFMA2 R20, -RZ, RZ, 0, 0 ;  /* 0x00000000ff147431 */ /* 0x000fe200000001ff */
[----:B------:R-:W-:-:S02]  /*01d0*/  MOV R17, 0x7f800000 ;  /* 0x7f80000000117802 */ /* 0x000fc40000000f00 */
[C---:B------:R-:W-:Y:S02]  /*01e0*/  ISETP.GE.AND P0, PT, R0.reuse, 0xa, PT ;  /* 0x0000000a0000780c */ /* 0x040fe40003f06270 */
[----:B------:R-:W-:Y:S02]  /*01f0*/  VIMNMX R4, PT, PT, R0, 0x9, !PT ;  /* 0x0000000900047848 */ /* 0x000fe40007fe0100 */
[----:B------:R-:W-:Y:S02]  /*0200*/  MOV R22, 0xffffffff ;  /* 0xffffffff00167802 */ /* 0x000fe40000000f00 */
[----:B------:R-:W-:-:S05]  /*0210*/  IADD3 R4, PT, PT, R4, -0x1, RZ ;  /* 0xffffffff04047810 */ /* 0x000fca0007ffe0ff */
[----:B------:R-:W-:-:S05]  /*0220*/  IMAD.HI.U32 R4, R4, 0x38e38e39, RZ ;  /* 0x38e38e3904047827 */ /* 0x000fca00078e00ff */
[----:B------:R-:W-:Y:S01]  /*0230*/  SHF.R.U32.HI R19, RZ, 0x1, R4 ;  /* 0x00000001ff137819 */ /* 0x000fe20000011604 */
[----:B0-----:R-:W-:Y:S06]  /*0240*/  @!P0 BRA `(.L_x_33) ;  /* 0x0000000400a48947 */ /* 0x001fec0003800000 */
[----:B------:R-:W0:Y:S01]  /*0250*/  LDC.64 R2, c[0x0][0x390] ;  /* 0x0000e400ff027b82 */ /* 0x000e220000000a00 */
[----:B------:R-:W-:Y:S02]  /*0260*/  IADD3 R0, PT, PT, R19, 0x1, RZ ;  /* 0x0000000113007810 */ /* 0x000fe40007ffe0ff */
[----:B------:R-:W-:Y:S02]  /*0270*/  MOV R17, 0x7f800000 ;  /* 0x7f80000000117802 */ /* 0x000fe40000000f00 */
[----:B------:R-:W-:Y:S02]  /*0280*/  LOP3.LUT R0, R0, 0x3ffffffe, RZ, 0xc0, !PT ;  /* 0x3ffffffe00007812 */ /* 0x000fe400078ec0ff */
[----:B------:R-:W-:Y:S02]  /*0290*/  MOV R22, 0xffffffff ;  /* 0xffffffff00167802 */ /* 0x000fe40000000f00 */
[----:B------:R-:W-:Y:S02]  /*02a0*/  MOV R20, 0x9 ;  /* 0x0000000900147802 */ /* 0x000fe40000000f00 */
[----:B------:R-:W-:-:S07]  /*02b0*/  IADD3 R21, PT, PT, -R0, RZ, RZ ;  /* 0x000000ff00157210 */ /* 0x000fce0007ffe1ff */
.L_x_40:
[----:B------:R-:W-:-:S05]  /*02c0*/  IADD3 R23, PT, PT, R20, -0x9, RZ ;  /* 0xfffffff714177810 */ /* 0x000fca0007ffe0ff */
[----:B0-----:R-:W-:-:S05]  /*02d0*/  IMAD.WIDE.U32 R4, R23, 0x4, R2 ;  /* 0x0000000417047825 */ /* 0x001fca00078e0002 */
[----:B------:R-:W2:Y:S04]  /*02e0*/  LDG.E R7, desc[UR4][R4.64] ;  /* 0x0000000404077981 */ /* 0x000ea8000c1e1900 */
[----:B------:R-:W3:Y:S04]  /*02f0*/  LDG.E R24, desc[UR4][R4.64+0x4] ;  /* 0x0000040404187981 */ /* 0x000ee8000c1e1900 */
[----:B------:R-:W4:Y:S04]  /*0300*/  LDG.E R27, desc[UR4][R4.64+0x8] ;  /* 0x00000804041b7981 */ /* 0x000f28000c1e1900 */
[----:B------:R-:W4:Y:S01]  /*0310*/  LDG.E R6, desc[UR4][R4.64+0xc] ;  /* 0x00000c0404067981 */ /* 0x000f22000c1e1900 */
[----:B--2--5:R-:W-:-:S03]  /*0320*/  FADD R0, R18, -R7 ;  /* 0x8000000712007221 */ /* 0x024fc60000000000 */
[----:B------:R-:W2:Y:S01]  /*0330*/  LDG.E R7, desc[UR4][R4.64+0x10] ;  /* 0x0000100404077981 */ /* 0x000ea2000c1e1900 */
[----:B---3--:R-:W-:Y:S01]  /*0340*/  FADD R25, R9, -R24 ;  /* 0x8000001809197221 */ /* 0x008fe20000000000 */
[----:B------:R-:W-:Y:S01]  /*0350*/  FFMA R0, R0, R0, RZ ;  /* 0x0000000000007223 */ /* 0x000fe200000000ff */
[----:B----4-:R-:W-:-:S03]  /*0360*/  FADD R24, R10, -R27 ;  /* 0x8000001b0a187221 */ /* 0x010fc60000000000 */
[----:B------:R-:W-:Y:S02]  /*0370*/  FFMA R25, R25, R25, R0 ;  /* 0x0000001919197223 */ /* 0x000fe40000000000 */
[----:B------:R-:W3:Y:S02]  /*0380*/  LDG.E R0, desc[UR4][R4.64+0x14] ;  /* 0x0000140404007981 */ /* 0x000ee4000c1e1900 */
[----:B------:R-:W-:Y:S02]  /*0390*/  FFMA R24, R24, R24, R25 ;  /* 0x0000001818187223 */ /* 0x000fe40000000019 */
[----:B------:R-:W4:Y:S01]  /*03a0*/  LDG.E R25, desc[UR4][R4.64+0x18] ;  /* 0x0000180404197981 */ /* 0x000f22000c1e1900 */
[----:B------:R-:W-:-:S03]  /*03b0*/  FADD R27, R11, -R6 ;  /* 0x800000060b1b7221 */ /* 0x000fc60000000000 */
[----:B------:R-:W4:Y:S01]  /*03c0*/  LDG.E R6, desc[UR4][R4.64+0x1c] ;  /* 0x00001c0404067981 */ /* 0x000f22000c1e1900 */
[----:B------:R-:W-:-:S03]  /*03d0*/  FFMA R24, R27, R27, R24 ;  /* 0x0000001b1b187223 */ /* 0x000fc60000000018 */
[----:B------:R-:W4:Y:S01]  /*03e0*/  LDG.E R27, desc[UR4][R4.64+0x20] ;  /* 0x00002004041b7981 */ /* 0x000f22000c1e1900 */
[----:B------:R-:W-:Y:S01]  /*03f0*/  BSSY.RECONVERGENT B0, `(.L_x_34) ;  /* 0x0000018000007945 */ /* 0x000fe20003800200 */
[----:B--2---:R-:W-:-:S04]  /*0400*/  FADD R7, R12, -R7 ;  /* 0x800000070c077221 */ /* 0x004fc80000000000 */
[----:B------:R-:W-:Y:S01]  /*0410*/  FFMA R24, R7, R7, R24 ;  /* 0x0000000707187223 */ /* 0x000fe20000000018 */
[----:B---3--:R-:W-:-:S04]  /*0420*/  FADD R7, R13, -R0 ;  /* 0x800000000d077221 */ /* 0x008fc80000000000 */
[----:B------:R-:W-:Y:S01]  /*0430*/  FFMA R24, R7, R7, R24 ;  /* 0x0000000707187223 */ /* 0x000fe20000000018 */
[----:B----4-:R-:W-:Y:S01]  /*0440*/  FADD R25, R14, -R25 ;  /* 0x800000190e197221 */ /* 0x010fe20000000000 */
[----:B------:R-:W-:-:S03]  /*0450*/  FADD R7, R15, -R6 ;  /* 0x800000060f077221 */ /* 0x000fc60000000000 */
[----:B------:R-:W-:Y:S01]  /*0460*/  FFMA R24, R25, R25, R24 ;  /* 0x0000001919187223 */ /* 0x000fe20000000018 */
[----:B------:R-:W-:-:S03]  /*0470*/  FADD R27, R16, -R27 ;  /* 0x8000001b101b7221 */ /* 0x000fc60000000000 */
[----:B------:R-:W-:-:S04]  /*0480*/  FFMA R24, R7, R7, R24 ;  /* 0x0000000707187223 */ /* 0x000fc80000000018 */
[----:B------:R-:W-:-:S05]  /*0490*/  FFMA R7, R27, R27, R24 ;  /* 0x0000001b1b077223 */ /* 0x000fca0000000018 */
[----:B------:R-:W-:Y:S01]  /*04a0*/  IADD3 R6, PT, PT, R7, -0xd000000, RZ ;  /* 0xf300000007067810 */ /* 0x000fe20007ffe0ff */
[----:B------:R0:W1:Y:S03]  /*04b0*/  MUFU.RSQ R0, R7 ;  /* 0x0000000700007308 */ /* 0x0000660000001400 */
[----:B------:R-:W-:-:S13]  /*04c0*/  ISETP.GT.U32.AND P0, PT, R6, 0x727fffff, PT ;  /* 0x727fffff0600780c */ /* 0x000fda0003f04070 */
[----:B0-----:R-:W-:Y:S05]  /*04d0*/  @!P0 BRA `(.L_x_35) ;  /* 0x0000000000148947 */ /* 0x001fea0003800000 */
[----:B-1----:R-:W-:Y:S02]  /*04e0*/  MOV R0, R7 ;  /* 0x0000000700007202 */ /* 0x002fe40000000f00 */
[----:B------:R-:W-:-:S07]  /*04f0*/  MOV R6, 0x510 ;  /* 0x0000051000067802 */ /* 0x000fce0000000f00 */
[----:B------:R-:W-:Y:S05]  /*0500*/  CALL.REL.NOINC `($__internal_1_$__cuda_sm20_sqrt_rn_f32_slowpath) ;  /* 0x0000000400c87944 */ /* 0x000fea0003c00000 */
[----:B------:R-:W-:Y:S01]  /*0510*/  MOV R6, R0 ;  /* 0x0000000000067202 */ /* 0x000fe20000000f00 */
[----:B------:R-:W-:Y:S06]  /*0520*/  BRA `(.L_x_36) ;  /* 0x0000000000107947 */ /* 0x000fec0003800000 */
.L_x_35:
[----:B-1----:R-:W-:Y:S01]  /*0530*/  FMUL.FTZ R6, R7, R0 ;  /* 0x0000000007067220 */ /* 0x002fe20000410000 */
[----:B------:R-:W-:-:S03]  /*0540*/  FMUL.FTZ R0, R0, 0.5 ;  /* 0x3f00000000007820 */ /* 0x000fc60000410000 */
[----:B------:R-:W-:-:S04]  /*0550*/  FFMA R7, -R6, R6, R7 ;  /* 0x0000000606077223 */ /* 0x000fc80000000107 */
[----:B------:R-:W-:-:S07]  /*0560*/  FFMA R6, R7, R0, R6 ;  /* 0x0000000007067223 */ /* 0x000fce0000000006 */
.L_x_36:
[----:B------:R-:W-:Y:S05]  /*0570*/  BSYNC.RECONVERGENT B0 ;  /* 0x0000000000007941 */ /* 0x000fea0003800200 */
.L_x_34:
[----:B------:R-:W2:Y:S04]  /*0580*/  LDG.E R7, desc[UR4][R4.64+0x24] ;  /* 0x0000240404077981 */ /* 0x000ea8000c1e1900 */
[----:B------:R-:W3:Y:S04]  /*0590*/  LDG.E R26, desc[UR4][R4.64+0x28] ;  /* 0x00002804041a7981 */ /* 0x000ee8000c1e1900 */
[----:B------:R-:W4:Y:S04]  /*05a0*/  LDG.E R25, desc[UR4][R4.64+0x2c] ;  /* 0x00002c0404197981 */ /* 0x000f28000c1e1900 */
[----:B------:R-:W5:Y:S04]  /*05b0*/  LDG.E R24, desc[UR4][R4.64+0x30] ;  /* 0x0000300404187981 */ /* 0x000f68000c1e1900 */
[----:B------:R-:W5:Y:S01]  /*05c0*/  LDG.E R27, desc[UR4][R4.64+0x44] ;  /* 0x00004404041b7981 */ /* 0x000f62000c1e1900 */
[----:B--2---:R-:W-:Y:S01]  /*05d0*/  FADD R0, R18, -R7 ;  /* 0x8000000712007221 */ /* 0x004fe20000000000 */
[----:B---3--:R-:W-:-:S03]  /*05e0*/  FADD R7, R9, -R26 ;  /* 0x8000001a09077221 */ /* 0x008fc60000000000 */
[----:B------:R-:W-:Y:S01]  /*05f0*/  FFMA R0, R0, R0, RZ ;  /* 0x0000000000007223 */ /* 0x000fe200000000ff */
[----:B----4-:R-:W-:-:S03]  /*0600*/  FADD R25, R10, -R25 ;  /* 0x800000190a197221 */ /* 0x010fc60000000000 */
[----:B------:R-:W-:Y:S02]  /*0610*/  FFMA R0, R7, R7, R0 ;  /* 0x0000000707007223 */ /* 0x000fe40000000000 */
[----:B------:R-:W2:Y:S01]  /*0620*/  LDG.E R7, desc[UR4][R4.64+0x34] ;  /* 0x0000340404077981 */ /* 0x000ea2000c1e1900 */
[----:B-----5:R-:W-:Y:S01]  /*0630*/  FADD R24, R11, -R24 ;  /* 0x800000180b187221 */ /* 0x020fe20000000000 */
[----:B------:R-:W-:Y:S02]  /*0640*/  FFMA R25, R25, R25, R0 ;  /* 0x0000001919197223 */ /* 0x000fe40000000000 */
[----:B------:R-:W3:Y:S02]  /*0650*/  LDG.E R0, desc[UR4][R4.64+0x38] ;  /* 0x0000380404007981 */ /* 0x000ee4000c1e1900 */
[----:B------:R-:W-:Y:S02]  /*0660*/  FFMA R26, R24, R24, R25 ;  /* 0x00000018181a7223 */ /* 0x000fe40000000019 */
[----:B------:R-:W4:Y:S04]  /*0670*/  LDG.E R25, desc[UR4][R4.64+0x3c] ;  /* 0x00003c0404197981 */ /* 0x000f28000c1e1900 */
[----:B------:R-:W5:Y:S01]  /*0680*/  LDG.E R24, desc[UR4][R4.64+0x40] ;  /* 0x0000400404187981 */ /* 0x000f62000c1e1900 */
[----:B------:R-:W-:Y:S01]  /*0690*/  FADD R27, R16, -R27 ;  /* 0x8000001b101b7221 */ /* 0x000fe20000000000 */
[CC--:B------:R-:W-:Y:S01]  /*06a0*/  FSETP.GEU.AND P0, PT, R6.reuse, R17.reuse, PT ;  /* 0x000000110600720b */ /* 0x0c0fe20003f0e000 */
[----:B------:R-:W-:Y:S01]  /*06b0*/  IMAD.HI.U32 R23, R23, 0x38e38e39, RZ ;  /* 0x38e38e3917177827 */ /* 0x000fe200078e00ff */
[----:B------:R-:W-:Y:S02]  /*06c0*/  BSSY.RECONVERGENT B0, `(.L_x_37) ;  /* 0x0000018000007945 */ /* 0x000fe40003800200 */
[----:B------:R-:W-:-:S09]  /*06d0*/  FSEL R17, R6, R17, !P0 ;  /* 0x0000001106117208 */ /* 0x000fd20004000000 */
[----:B------:R-:W-:Y:S01]  /*06e0*/  @!P0 SHF.R.U32.HI R22, RZ, 0x1, R23 ;  /* 0x00000001ff168819 */ /* 0x000fe20000011617 */
[----:B--2---:R-:W-:-:S04]  /*06f0*/  FADD R7, R12, -R7 ;  /* 0x800000070c077221 */ /* 0x004fc80000000000 */
[----:B------:R-:W-:Y:S01]  /*0700*/  FFMA R26, R7, R7, R26 ;  /* 0x00000007071a7223 */ /* 0x000fe2000000001a */
[----:B---3--:R-:W-:Y:S01]  /*0710*/  FADD R7, R13, -R0 ;  /* 0x800000000d077221 */ /* 0x008fe20000000000 */
[----:B----4-:R-:W-:-:S03]  /*0720*/  FADD R25, R14, -R25 ;  /* 0x800000190e197221 */ /* 0x010fc60000000000 */
[----:B------:R-:W-:Y:S01]  /*0730*/  FFMA R26, R7, R7, R26 ;  /* 0x00000007071a7223 */ /* 0x000fe2000000001a */
[----:B-----5:R-:W-:-:S03]  /*0740*/  FADD R7, R15, -R24 ;  /* 0x800000180f077221 */ /* 0x020fc60000000000 */
[----:B------:R-:W-:-:S04]  /*0750*/  FFMA R26, R25, R25, R26 ;  /* 0x00000019191a7223 */ /* 0x000fc8000000001a */
[----:B------:R-:W-:-:S04]  /*0760*/  FFMA R26, R7, R7, R26 ;  /* 0x00000007071a7223 */ /* 0x000fc8000000001a */
[----:B------:R-:W-:-:S05]  /*0770*/  FFMA R5, R27, R27, R26 ;  /* 0x0000001b1b057223 */ /* 0x000fca000000001a */
[----:B------:R-:W-:Y:S01]  /*0780*/  IADD3 R0, PT, PT, R5, -0xd000000, RZ ;  /* 0xf300000005007810 */ /* 0x000fe20007ffe0ff */
[----:B------:R0:W1:Y:S03]  /*0790*/  MUFU.RSQ R4, R5 ;  /* 0x0000000500047308 */ /* 0x0000660000001400 */
[----:B------:R-:W-:-:S13]  /*07a0*/  ISETP.GT.U32.AND P1, PT, R0, 0x727fffff, PT ;  /* 0x727fffff0000780c */ /* 0x000fda0003f24070 */
[----:B0-----:R-:W-:Y:S05]  /*07b0*/  @!P1 BRA `(.L_x_38) ;  /* 0x0000000000109947 */ /* 0x001fea0003800000 */
[----:B------:R-:W-:Y:S02]  /*07c0*/  MOV R0, R5 ;  /* 0x0000000500007202 */ /* 0x000fe40000000f00 */
[----:B------:R-:W-:-:S07]  /*07d0*/  MOV R6, 0x7f0 ;  /* 0x000007f000067802 */ /* 0x000fce0000000f00 */
[----:B-1----:R-:W-:Y:S05]  /*07e0*/  CALL.REL.NOINC `($__internal_1_$__cuda_sm20_sqrt_rn_f32_slowpath) ;  /* 0x0000000400107944 */ /* 0x002fea0003c00000 */
[----:B------:R-:W-:Y:S05]  /*07f0*/  BRA `(.L_x_39) ;  /* 0x0000000000107947 */ /* 0x000fea0003800000 */
.L_x_38:
[----:B-1----:R-:W-:Y:S01]  /*0800*/  FMUL.FTZ R0, R5, R4 ;  /* 0x0000000405007220 */ /* 0x002fe20000410000 */
[----:B------:R-:W-:-:S03]  /*0810*/  FMUL.FTZ R4, R4, 0.5 ;  /* 0x3f00000004047820 */ /* 0x000fc60000410000 */
[----:B------:R-:W-:-:S04]  /*0820*/  FFMA R5, -R0, R0, R5 ;  /* 0x0000000000057223 */ /* 0x000fc80000000105 */
[----:B------:R-:W-:-:S07]  /*0830*/  FFMA R0, R5, R4, R0 ;  /* 0x0000000405007223 */ /* 0x000fce0000000000 */
.L_x_39:
[----:B------:R-:W-:Y:S05]  /*0840*/  BSYNC.RECONVERGENT B0 ;  /* 0x0000000000007941 */ /* 0x000fea0003800200 */
.L_x_37:
[----:B------:R-:W-:Y:S01]  /*0850*/  IADD3 R21, PT, PT, R21, 0x2, RZ ;  /* 0x0000000215157810 */ /* 0x000fe20007ffe0ff */
[----:B------:R-:W-:Y:S01]  /*0860*/  IMAD.HI.U32 R4, R20, 0x38e38e39, RZ ;  /* 0x38e38e3914047827 */ /* 0x000fe200078e00ff */
[CC--:B------:R-:W-:Y:S02]  /*0870*/  FSETP.GEU.AND P0, PT, R0.reuse, R17.reuse, PT ;  /* 0x000000110000720b */ /* 0x0c0fe40003f0e000 */
[----:B------:R-:W-:Y:S02]  /*0880*/  ISETP.NE.AND P1, PT, R21, RZ, PT ;  /* 0x000000ff1500720c */ /* 0x000fe40003f25270 */
[----:B------:R-:W-:Y:S02]  /*0890*/  FSEL R17, R0, R17, !P0 ;  /* 0x0000001100117208 */ /* 0x000fe40004000000 */
[----:B------:R-:W-:-:S07]  /*08a0*/  IADD3 R20, PT, PT, R20, 0x12, RZ ;  /* 0x0000001214147810 */ /* 0x000fce0007ffe0ff */
[----:B------:R-:W-:Y:S02]  /*08b0*/  @!P0 SHF.R.U32.HI R22, RZ, 0x1, R4 ;  /* 0x00000001ff168819 */ /* 0x000fe40000011604 */
[----:B------:R-:W-:Y:S05]  /*08c0*/  @P1 BRA `(.L_x_40) ;  /* 0xfffffff8007c1947 */ /* 0x000fea000383ffff */
[----:B------:R-:W-:-:S07]  /*08d0*/  IADD3 R20, PT, PT, R20, -0x9, RZ ;  /* 0xfffffff714147810 */ /* 0x000fce0007ffe0ff */
.L_x_33:
[----:B------:R-:W-:-:S04]  /*08e0*/  LOP3.LUT R19, R19, 0x1, RZ, 0xc0, !PT ;  /* 0x0000000113137812 */ /* 0x000fc800078ec0ff */
[----:B------:R-:W-:-:S13]  /*08f0*/  ISETP.NE.U32.AND P0, PT, R19, 0x1, PT ;  /* 0x000000011300780c */ /* 0x000fda0003f05070 */
[----:B------:R-:W-:Y:S05]  /*0900*/  @!P0 BRA `(.L_x_32) ;  /* 0x0000000000b88947 */ /* 0x000fea0003800000 */
[----:B------:R-:W0:Y:S02]  /*0910*/  LDC.64 R2, c[0x0][0x390] ;  /* 0x0000e400ff027b82 */ /* 0x000e240000000a00 */
[----:B0-----:R-:W-:-:S05]  /*0920*/  IMAD.WIDE.U32 R2, R20, 0x4, R2 ;  /* 0x0000000414027825 */ /* 0x001fca00078e0002 */
[----:B------:R-:W2:Y:S04]  /*0930*/  LDG.E R21, desc[UR4][R2.64] ;  /* 0x0000000402157981 */ /* 0x000ea8000c1e1900 */
[----:B------:R-:W3:Y:S04]  /*0940*/  LDG.E R26, desc[UR4][R2.64+0x4] ;  /* 0x00000404021a7981 */ /* 0x000ee8000c1e1900 */
[----:B------:R-:W4:Y:S04]  /*0950*/  LDG.E R23, desc[UR4][R2.64+0x8] ;  /* 0x0000080402177981 */ /* 0x000f28000c1e1900 */
[----:B------:R-:W4:Y:S04]  /*0960*/  LDG.E R24, desc[UR4][R2.64+0xc] ;  /* 0x00000c0402187981 */ /* 0x000f28000c1e1900 */
[----:B------:R-:W4:Y:S04]  /*0970*/  LDG.E R7, desc[UR4][R2.64+0x10] ;  /* 0x0000100402077981 */ /* 0x000f28000c1e1900 */
[----:B------:R-:W4:Y:S04]  /*0980*/  LDG.E R6, desc[UR4][R2.64+0x14] ;  /* 0x0000140402067981 */ /* 0x000f28000c1e1900 */
[----:B------:R-:W4:Y:S04]  /*0990*/  LDG.E R5, desc[UR4][R2.64+0x18] ;  /* 0x0000180402057981 */ /* 0x000f28000c1e1900 */
[----:B------:R-:W4:Y:S04]  /*09a0*/  LDG.E R4, desc[UR4][R2.64+0x1c] ;  /* 0x00001c0402047981 */ /* 0x000f28000c1e1900 */
[----:B------:R-:W4:Y:S01]  /*09b0*/  LDG.E R19, desc[UR4][R2.64+0x20] ;  /* 0x0000200402137981 */ /* 0x000f22000c1e1900 */
[----:B------:R-:W-:Y:S01]  /*09c0*/  BSSY.RECONVERGENT B0, `(.L_x_41) ;  /* 0x000001f000007945 */ /* 0x000fe20003800200 */
[----:B--2--5:R-:W-:Y:S01]  /*09d0*/  FADD R0, R18, -R21 ;  /* 0x8000001512007221 */ /* 0x024fe20000000000 */
[----:B---3--:R-:W-:-:S03]  /*09e0*/  FADD R9, R9, -R26 ;  /* 0x8000001a09097221 */ /* 0x008fc60000000000 */
[----:B------:R-:W-:Y:S01]  /*09f0*/  FFMA R0, R0, R0, RZ ;  /* 0x0000000000007223 */ /* 0x000fe200000000ff */
[----:B----4-:R-:W-:-:S03]  /*0a00*/  FADD R23, R10, -R23 ;  /* 0x800000170a177221 */ /* 0x010fc60000000000 */
[----:B------:R-:W-:Y:S01]  /*0a10*/  FFMA R0, R9, R9, R0 ;  /* 0x0000000909007223 */ /* 0x000fe20000000000 */
[----:B------:R-:W-:-:S03]  /*0a20*/  FADD R11, R11, -R24 ;  /* 0x800000180b0b7221 */ /* 0x000fc60000000000 */
        /* <DEDUP_REMOVED lines=10> */
[----:B------:R-:W-:-:S04]  /*0ad0*/  FFMA R0, R15, R15, R0 ;  /* 0x0000000f0f007223 */ /* 0x000fc80000000000 */
[----:B------:R-:W-:-:S04]  /*0ae0*/  FFMA R3, R19, R19, R0 ;  /* 0x0000001313037223 */ /* 0x000fc80000000000 */
[----:B------:R0:W1:Y:S01]  /*0af0*/  MUFU.RSQ R2, R3 ;  /* 0x0000000300027308 */ /* 0x0000620000001400 */
[----:B------:R-:W-:-:S04]  /*0b00*/  IADD3 R0, PT, PT, R3, -0xd000000, RZ ;  /* 0xf300000003007810 */ /* 0x000fc80007ffe0ff */
[----:B------:R-:W-:-:S13]  /*0b10*/  ISETP.GT.U32.AND P0, PT, R0, 0x727fffff, PT ;  /* 0x727fffff0000780c */ /* 0x000fda0003f04070 */
[----:B01----:R-:W-:Y:S05]  /*0b20*/  @!P0 BRA `(.L_x_42) ;  /* 0x0000000000108947 */ /* 0x003fea0003800000 */
[----:B------:R-:W-:Y:S02]  /*0b30*/  MOV R0, R3 ;  /* 0x0000000300007202 */ /* 0x000fe40000000f00 */
[----:B------:R-:W-:-:S07]  /*0b40*/  MOV R6, 0xb60 ;  /* 0x00000b6000067802 */ /* 0x000fce0000000f00 */
[----:B------:R-:W-:Y:S05]  /*0b50*/  CALL.REL.NOINC `($__internal_1_$__cuda_sm20_sqrt_rn_f32_slowpath) ;  /* 0x0000000000347944 */ /* 0x000fea0003c00000 */
[----:B------:R-:W-:Y:S05]  /*0b60*/  BRA `(.L_x_43) ;  /* 0x0000000000107947 */ /* 0x000fea0003800000 */
.L_x_42:
[----:B------:R-:W-:Y:S01]  /*0b70*/  FMUL.FTZ R0, R3, R2 ;  /* 0x0000000203007220 */ /* 0x000fe20000410000 */
[----:B------:R-:W-:-:S03]  /*0b80*/  FMUL.FTZ R2, R2, 0.5 ;  /* 0x3f00000002027820 */ /* 0x000fc60000410000 */
[----:B------:R-:W-:-:S04]  /*0b90*/  FFMA R3, -R0, R0, R3 ;  /* 0x0000000000037223 */ /* 0x000fc80000000103 */
[----:B------:R-:W-:-:S07]  /*0ba0*/  FFMA R0, R3, R2, R0 ;  /* 0x0000000203007223 */ /* 0x000fce0000000000 */
.L_x_43:
[----:B------:R-:W-:Y:S05]  /*0bb0*/  BSYNC.RECONVERGENT B0 ;  /* 0x0000000000007941 */ /* 0x000fea0003800200 */
.L_x_41:
[----:B------:R-:W-:Y:S01]  /*0bc0*/  FSETP.GEU.AND P0, PT, R0, R17, PT ;  /* 0x000000110000720b */ /* 0x000fe20003f0e000 */
[----:B------:R-:W-:-:S12]  /*0bd0*/  IMAD.HI.U32 R20, R20, 0x38e38e39, RZ ;  /* 0x38e38e3914147827 */ /* 0x000fd800078e00ff */
[----:B------:R-:W-:-:S07]  /*0be0*/  @!P0 SHF.R.U32.HI R22, RZ, 0x1, R20 ;  /* 0x00000001ff168819 */ /* 0x000fce0000011614 */
.L_x_32:
[----:B------:R-:W0:Y:S02]  /*0bf0*/  LDC.64 R2, c[0x0][0x388] ;  /* 0x0000e200ff027b82 */ /* 0x000e240000000a00 */
[----:B0----5:R-:W-:-:S05]  /*0c00*/  IMAD.WIDE R8, R8, 0x4, R2 ;  /* 0x0000000408087825 */ /* 0x021fca00078e0202 */
[----:B------:R-:W-:Y:S01]  /*0c10*/  STG.E desc[UR4][R8.64], R22 ;  /* 0x0000001608007986 */ /* 0x000fe2000c101904 */
[----:B------:R-:W-:Y:S05]  /*0c20*/  EXIT ;  /* 0x000000000000794d */ /* 0x000fea0003800000 */
        .weak           $__internal_1_$__cuda_sm20_sqrt_rn_f32_slowpath
        .type           $__internal_1_$__cuda_sm20_sqrt_rn_f32_slowpath,@function
        .size           $__internal_1_$__cuda_sm20_sqrt_rn_f32_slowpath,(.L_x_47 - $__internal_1_$__cuda_sm20_sqrt_rn_f32_slowpath)
$__internal_1_$__cuda_sm20_sqrt_rn_f32_slowpath:
[----:B------:R-:W-:-:S13]  /*0c30*/  LOP3.LUT P0, RZ, R0, 0x7fffffff, RZ, 0xc0, !PT ;  /* 0x7fffffff00ff7812 */ /* 0x000fda000780c0ff */
[----:B------:R-:W-:Y:S01]  /*0c40*/  @!P0 MOV R24, R0 ;  /* 0x0000000000188202 */ /* 0x000fe20000000f00 */
[----:B------:R-:W-:Y:S06]  /*0c50*/  @!P0 BRA `(.L_x_44) ;  /* 0x0000000000408947 */ /* 0x000fec0003800000 */
[----:B------:R-:W-:-:S13]  /*0c60*/  FSETP.GEU.FTZ.AND P0, PT, R0, RZ, PT ;  /* 0x000000ff0000720b */ /* 0x000fda0003f1e000 */
[----:B------:R-:W-:Y:S01]  /*0c70*/  @!P0 MOV R24, 0x7fffffff ;  /* 0x7fffffff00188802 */ /* 0x000fe20000000f00 */
[----:B------:R-:W-:Y:S06]  /*0c80*/  @!P0 BRA `(.L_x_44) ;  /* 0x0000000000348947 */ /* 0x000fec0003800000 */
[----:B------:R-:W-:-:S13]  /*0c90*/  FSETP.GTU.FTZ.AND P0, PT, |R0|, +INF , PT ;  /* 0x7f8000000000780b */ /* 0x000fda0003f1c200 */
[----:B------:R-:W-:Y:S01]  /*0ca0*/  @P0 FADD.FTZ R24, R0, 1 ;  /* 0x3f80000000180421 */ /* 0x000fe20000010000 */
[----:B------:R-:W-:Y:S06]  /*0cb0*/  @P0 BRA `(.L_x_44) ;  /* 0x0000000000280947 */ /* 0x000fec0003800000 */
[----:B------:R-:W-:-:S13]  /*0cc0*/  FSETP.NEU.FTZ.AND P0, PT, |R0|, +INF , PT ;  /* 0x7f8000000000780b */ /* 0x000fda0003f1d200 */
[----:B------:R-:W-:-:S04]  /*0cd0*/  @P0 FFMA R28, R0, 1.84467440737095516160e+19, RZ ;  /* 0x5f800000001c0823 */ /* 0x000fc800000000ff */
[----:B------:R-:W0:Y:S02]  /*0ce0*/  @P0 MUFU.RSQ R24, R28 ;  /* 0x0000001c00180308 */ /* 0x000e240000001400 */
[----:B0-----:R-:W-:Y:S01]  /*0cf0*/  @P0 FMUL.FTZ R7, R28, R24 ;  /* 0x000000181c070220 */ /* 0x001fe20000410000 */
[----:B------:R-:W-:Y:S01]  /*0d00*/  @P0 FMUL.FTZ R25, R24, 0.5 ;  /* 0x3f00000018190820 */ /* 0x000fe20000410000 */
[----:B------:R-:W-:Y:S02]  /*0d10*/  @!P0 MOV R24, R0 ;  /* 0x0000000000188202 */ /* 0x000fe40000000f00 */
[----:B------:R-:W-:-:S04]  /*0d20*/  @P0 FADD.FTZ R26, -R7, -RZ ;  /* 0x800000ff071a0221 */ /* 0x000fc80000010100 */
[----:B------:R-:W-:-:S04]  /*0d30*/  @P0 FFMA R26, R7, R26, R28 ;  /* 0x0000001a071a0223 */ /* 0x000fc8000000001c */
[----:B------:R-:W-:-:S04]  /*0d40*/  @P0 FFMA R25, R26, R25, R7 ;  /* 0x000000191a190223 */ /* 0x000fc80000000007 */
[----:B------:R-:W-:-:S07]  /*0d50*/  @P0 FMUL.FTZ R24, R25, 2.3283064365386962891e-10 ;  /* 0x2f80000019180820 */ /* 0x000fce0000410000 */
.L_x_44:
[----:B------:R-:W-:Y:S01]  /*0d60*/  HFMA2 R7, -RZ, RZ, 0, 0 ;  /* 0x00000000ff077431 */ /* 0x000fe200000001ff */
[----:B------:R-:W-:-:S03]  /*0d70*/  MOV R0, R24 ;  /* 0x0000001800007202 */ /* 0x000fc60000000f00 */
[----:B------:R-:W-:Y:S05]  /*0d80*/  RET.REL.NODEC R6 `(_Z19findClosestCentroidPfPiS_S0_S0_) ;  /* 0xfffffff0069c7950 */ /* 0x000fea0003c3ffff */
.L_x_45:
        /* <DEDUP_REMOVED lines=15> */
.L_x_47:


//--------------------- .nv.shared.reserved.0     --------------------------
	.section	.nv.shared.reserved.0,"aw",@nobits
	.weak		__nv_reservedSMEM_offset_0_alias
	.size		__nv_reservedSMEM_offset_0_alias, 0, 64
	.other		__nv_reservedSMEM_offset_0_alias,@"STO_CUDA_RESERVED_SHARED STV_DEFAULT"
__nv_reservedSMEM_offset_0_alias:
	.zero		0
	.zero		64


//--------------------- .nv.constant0._Z15updateCentroidsPfPiS_S0_i --------------------------
	.section	.nv.constant0._Z15updateCentroidsPfPiS_S0_i,"a",@progbits
	.sectionflags	@""
	.align	4
.nv.constant0._Z15updateCentroidsPfPiS_S0_i:
	.zero		932


//--------------------- .nv.constant0._Z12sumCentroidsPfPiS_S0_S0_ --------------------------
	.section	.nv.constant0._Z12sumCentroidsPfPiS_S0_S0_,"a",@progbits
	.sectionflags	@""
	.align	4
.nv.constant0._Z12sumCentroidsPfPiS_S0_S0_:
	.zero		936


//--------------------- .nv.constant0._Z14resetCentroidsPfPi --------------------------
	.section	.nv.constant0._Z14resetCentroidsPfPi,"a",@progbits
	.sectionflags	@""
	.align	4
.nv.constant0._Z14resetCentroidsPfPi:
	.zero		912


//--------------------- .nv.constant0._Z19findClosestCentroidPfPiS_S0_S0_ --------------------------
	.section	.nv.constant0._Z19findClosestCentroidPfPiS_S0_S0_,"a",@progbits
	.sectionflags	@""
	.align	4
.nv.constant0._Z19findClosestCentroidPfPiS_S0_S0_:
	.zero		936


//--------------------- SYMBOLS --------------------------

	.type		.nv.reservedSmem.offset0,@object
	.size		.nv.reservedSmem.offset0,0x4
